	.target	sm_80

	.elftype	@"ET_EXEC"


//--------------------- .note.nv.tkinfo           --------------------------
	.section	.note.nv.tkinfo,"",@"SHT_NOTE"
	.sectionflags	@"SHF_NOTE_NV_TKINFO"
	.tkinfo
        /*0018*/ 	.word	0x00000002
        /*0030*/ 	.string	""
        /*0030*/ 	.string	"ptxas"
        /*0030*/ 	.string	"Cuda compilation tools, release 13.0, V13.0.88"
        /*0030*/ 	.string	"Build cuda_13.0.r13.0/compiler.36424714_0"
        /*0030*/ 	.string	"-v  -suppress-debug-info  -lineinfo  -arch sm_80 "



//--------------------- .note.nv.cuinfo           --------------------------
	.section	.note.nv.cuinfo,"",@"SHT_NOTE"
	.sectionflags	@"SHF_NOTE_NV_CUINFO"
        /*0018*/ 	.short	0x0002
        /*001a*/ 	.short	0x0050
        /*001c*/ 	.short	0x0082
	.zero		2


//--------------------- .nv.info                  --------------------------
	.section	.nv.info,"",@"SHT_CUDA_INFO"
	.align	4


	//----- nvinfo : EIATTR_REGCOUNT
	.align		4
        /*0000*/ 	.byte	0x04, 0x2f
        /*0002*/ 	.short	(.L_1 - .L_0)
	.align		4
.L_0:
        /*0004*/ 	.word	index@(matmul_kernel)
        /*0008*/ 	.word	0x000000a7


	//----- nvinfo : EIATTR_FRAME_SIZE
	.align		4
.L_1:
        /*000c*/ 	.byte	0x04, 0x11
        /*000e*/ 	.short	(.L_3 - .L_2)
	.align		4
.L_2:
        /*0010*/ 	.word	index@(matmul_kernel)
        /*0014*/ 	.word	0x00000000


	//----- nvinfo : EIATTR_MIN_STACK_SIZE
	.align		4
.L_3:
        /*0018*/ 	.byte	0x04, 0x12
        /*001a*/ 	.short	(.L_5 - .L_4)
	.align		4
.L_4:
        /*001c*/ 	.word	index@(matmul_kernel)
        /*0020*/ 	.word	0x00000000
.L_5:


//--------------------- .nv.info.matmul_kernel    --------------------------
	.section	.nv.info.matmul_kernel,"",@"SHT_CUDA_INFO"
	.sectionflags	@""
	.align	4


	//----- nvinfo : EIATTR_CUDA_API_VERSION
	.align		4
        /*0000*/ 	.byte	0x04, 0x37
        /*0002*/ 	.short	(.L_7 - .L_6)
.L_6:
        /*0004*/ 	.word	0x00000082


	//----- nvinfo : EIATTR_SW2861232_WAR
	.align		4
.L_7:
        /*0008*/ 	.byte	0x01, 0x35
	.zero		2


	//----- nvinfo : EIATTR_PARAM_CBANK
	.align		4
        /*000c*/ 	.byte	0x04, 0x0a
        /*000e*/ 	.short	(.L_9 - .L_8)
	.align		4
.L_8:
        /*0010*/ 	.word	index@(.nv.constant0.matmul_kernel)
        /*0014*/ 	.short	0x0160
        /*0016*/ 	.short	0x0050


	//----- nvinfo : EIATTR_CBANK_PARAM_SIZE
	.align		4
.L_9:
        /*0018*/ 	.byte	0x03, 0x19
        /*001a*/ 	.short	0x0050


	//----- nvinfo : EIATTR_KPARAM_INFO
	.align		4
        /*001c*/ 	.byte	0x04, 0x17
        /*001e*/ 	.short	(.L_11 - .L_10)
.L_10:
        /*0020*/ 	.word	0x00000000
        /*0024*/ 	.short	0x000d
        /*0026*/ 	.short	0x0048
        /*0028*/ 	.byte	0x00, 0xf4, 0x21, 0x00


	//----- nvinfo : EIATTR_KPARAM_INFO
	.align		4
.L_11:
        /*002c*/ 	.byte	0x04, 0x17
        /*002e*/ 	.short	(.L_13 - .L_12)
.L_12:
        /*0030*/ 	.word	0x00000000
        /*0034*/ 	.short	0x000c
        /*0036*/ 	.short	0x0040
        /*0038*/ 	.byte	0x00, 0xf4, 0x21, 0x00


	//----- nvinfo : EIATTR_KPARAM_INFO
	.align		4
.L_13:
        /*003c*/ 	.byte	0x04, 0x17
        /*003e*/ 	.short	(.L_15 - .L_14)
.L_14:
        /*0040*/ 	.word	0x00000000
        /*0044*/ 	.short	0x000b
        /*0046*/ 	.short	0x0038
        /*0048*/ 	.byte	0x00, 0xf0, 0x11, 0x00


	//----- nvinfo : EIATTR_KPARAM_INFO
	.align		4
.L_15:
        /*004c*/ 	.byte	0x04, 0x17
        /*004e*/ 	.short	(.L_17 - .L_16)
.L_16:
        /*0050*/ 	.word	0x00000000
        /*0054*/ 	.short	0x000a
        /*0056*/ 	.short	0x0034
        /*0058*/ 	.byte	0x00, 0xf0, 0x11, 0x00


	//----- nvinfo : EIATTR_KPARAM_INFO
	.align		4
.L_17:
        /*005c*/ 	.byte	0x04, 0x17
        /*005e*/ 	.short	(.L_19 - .L_18)
.L_18:
        /*0060*/ 	.word	0x00000000
        /*0064*/ 	.short	0x0009
        /*0066*/ 	.short	0x0030
        /*0068*/ 	.byte	0x00, 0xf0, 0x11, 0x00


	//----- nvinfo : EIATTR_KPARAM_INFO
	.align		4
.L_19:
        /*006c*/ 	.byte	0x04, 0x17
        /*006e*/ 	.short	(.L_21 - .L_20)
.L_20:
        /*0070*/ 	.word	0x00000000
        /*0074*/ 	.short	0x0008
        /*0076*/ 	.short	0x002c
        /*0078*/ 	.byte	0x00, 0xf0, 0x11, 0x00


	//----- nvinfo : EIATTR_KPARAM_INFO
	.align		4
.L_21:
        /*007c*/ 	.byte	0x04, 0x17
        /*007e*/ 	.short	(.L_23 - .L_22)
.L_22:
        /*0080*/ 	.word	0x00000000
        /*0084*/ 	.short	0x0007
        /*0086*/ 	.short	0x0028
        /*0088*/ 	.byte	0x00, 0xf0, 0x11, 0x00


	//----- nvinfo : EIATTR_KPARAM_INFO
	.align		4
.L_23:
        /*008c*/ 	.byte	0x04, 0x17
        /*008e*/ 	.short	(.L_25 - .L_24)
.L_24:
        /*0090*/ 	.word	0x00000000
        /*0094*/ 	.short	0x0006
        /*0096*/ 	.short	0x0024
        /*0098*/ 	.byte	0x00, 0xf0, 0x11, 0x00


	//----- nvinfo : EIATTR_KPARAM_INFO
	.align		4
.L_25:
        /*009c*/ 	.byte	0x04, 0x17
        /*009e*/ 	.short	(.L_27 - .L_26)
.L_26:
        /*00a0*/ 	.word	0x00000000
        /*00a4*/ 	.short	0x0005
        /*00a6*/ 	.short	0x0020
        /*00a8*/ 	.byte	0x00, 0xf0, 0x11, 0x00


	//----- nvinfo : EIATTR_KPARAM_INFO
	.align		4
.L_27:
        /*00ac*/ 	.byte	0x04, 0x17
        /*00ae*/ 	.short	(.L_29 - .L_28)
.L_28:
        /*00b0*/ 	.word	0x00000000
        /*00b4*/ 	.short	0x0004
        /*00b6*/ 	.short	0x001c
        /*00b8*/ 	.byte	0x00, 0xf0, 0x11, 0x00


	//----- nvinfo : EIATTR_KPARAM_INFO
	.align		4
.L_29:
        /*00bc*/ 	.byte	0x04, 0x17
        /*00be*/ 	.short	(.L_31 - .L_30)
.L_30:
        /*00c0*/ 	.word	0x00000000
        /*00c4*/ 	.short	0x0003
        /*00c6*/ 	.short	0x0018
        /*00c8*/ 	.byte	0x00, 0xf0, 0x11, 0x00


	//----- nvinfo : EIATTR_KPARAM_INFO
	.align		4
.L_31:
        /*00cc*/ 	.byte	0x04, 0x17
        /*00ce*/ 	.short	(.L_33 - .L_32)
.L_32:
        /*00d0*/ 	.word	0x00000000
        /*00d4*/ 	.short	0x0002
        /*00d6*/ 	.short	0x0010
        /*00d8*/ 	.byte	0x00, 0xf4, 0x21, 0x00


	//----- nvinfo : EIATTR_KPARAM_INFO
	.align		4
.L_33:
        /*00dc*/ 	.byte	0x04, 0x17
        /*00de*/ 	.short	(.L_35 - .L_34)
.L_34:
        /*00e0*/ 	.word	0x00000000
        /*00e4*/ 	.short	0x0001
        /*00e6*/ 	.short	0x0008
        /*00e8*/ 	.byte	0x00, 0xf4, 0x21, 0x00


	//----- nvinfo : EIATTR_KPARAM_INFO
	.align		4
.L_35:
        /*00ec*/ 	.byte	0x04, 0x17
        /*00ee*/ 	.short	(.L_37 - .L_36)
.L_36:
        /*00f0*/ 	.word	0x00000000
        /*00f4*/ 	.short	0x0000
        /*00f6*/ 	.short	0x0000
        /*00f8*/ 	.byte	0x00, 0xf4, 0x21, 0x00


	//----- nvinfo : EIATTR_MAXREG_COUNT
	.align		4
.L_37:
        /*00fc*/ 	.byte	0x03, 0x1b
        /*00fe*/ 	.short	0x00ff


	//----- nvinfo : EIATTR_NUM_BARRIERS
	.align		4
        /*0100*/ 	.byte	0x02, 0x4c
        /*0102*/ 	.byte	0x01
	.zero		1


	//----- nvinfo : EIATTR_MERCURY_ISA_VERSION
	.align		4
        /*0104*/ 	.byte	0x03, 0x5f
        /*0106*/ 	.short	0x0000


	//----- nvinfo : EIATTR_EXIT_INSTR_OFFSETS
	.align		4
        /*0108*/ 	.byte	0x04, 0x1c
        /*010a*/ 	.short	(.L_39 - .L_38)


	//   ....[0]....
.L_38:
        /*010c*/ 	.word	0x00004130


	//   ....[1]....
        /*0110*/ 	.word	0x00004160


	//----- nvinfo : EIATTR_REQNTID
	.align		4
.L_39:
        /*0114*/ 	.byte	0x04, 0x10
        /*0116*/ 	.short	(.L_41 - .L_40)
.L_40:
        /*0118*/ 	.word	0x00000080
        /*011c*/ 	.word	0x00000001
        /*0120*/ 	.word	0x00000001
.L_41:


//--------------------- .nv.callgraph             --------------------------
	.section	.nv.callgraph,"",@"SHT_CUDA_CALLGRAPH"
	.align	4
	.sectionentsize	8
	.align		4
        /*0000*/ 	.word	0x00000000
	.align		4
        /*0004*/ 	.word	0xffffffff
	.align		4
        /*0008*/ 	.word	0x00000000
	.align		4
        /*000c*/ 	.word	0xfffffffe
	.align		4
        /*0010*/ 	.word	0x00000000
	.align		4
        /*0014*/ 	.word	0xfffffffd
	.align		4
        /*0018*/ 	.word	0x00000000
	.align		4
        /*001c*/ 	.word	0xfffffffc


//--------------------- .nv.rel.action            --------------------------
	.section	.nv.rel.action,"",@"SHT_CUDA_RELOCINFO"
	.align	8
	.sectionentsize	8
        /*0000*/ 	.byte	0x73, 0x00, 0x00, 0x00, 0x00, 0x00, 0x00, 0x00, 0x00, 0x00, 0x00, 0x11, 0x25, 0x00, 0x05, 0x36


//--------------------- .nv.constant0.matmul_kernel --------------------------
	.section	.nv.constant0.matmul_kernel,"a",@progbits
	.sectionflags	@""
	.align	4
.nv.constant0.matmul_kernel:
	.zero		432


//--------------------- .text.matmul_kernel       --------------------------
	.section	.text.matmul_kernel,"ax",@progbits
	.sectioninfo	@"SHI_REGISTERS=167"
	.align	128
        .global         matmul_kernel
        .type           matmul_kernel,@function
        .size           matmul_kernel,(.L_x_4 - matmul_kernel)
        .other          matmul_kernel,@"STO_CUDA_ENTRY STV_DEFAULT"
matmul_kernel:
.text.matmul_kernel:
[----:B------:R-:W-:Y:S02]  /*0000*/  IMAD.MOV.U32 R1, RZ, RZ, c[0x0][0x28] ;  /* 0x00000a00ff017624 */ /* 0x000fe400078e00ff */
[----:B------:R-:W-:Y:S01]  /*0010*/  IMAD.MOV.U32 R0, RZ, RZ, c[0x0][0x17c] ;  /* 0x00005f00ff007624 */ /* 0x000fe200078e00ff */
[----:B------:R-:W0:Y:S01]  /*0020*/  S2R R5, SR_CTAID.X ;  /* 0x0000000000057919 */ /* 0x000e220000002500 */
[----:B------:R-:W-:Y:S02]  /*0030*/  ULDC UR4, c[0x0][0x180] ;  /* 0x0000600000047ab9 */ /* 0x000fe40000000800 */
[----:B------:R-:W-:Y:S01]  /*0040*/  ULDC.64 UR6, c[0x0][0x118] ;  /* 0x0000460000067ab9 */ /* 0x000fe20000000a00 */
[----:B------:R-:W-:-:S04]  /*0050*/  IADD3 R0, R0, 0x7f, RZ ;  /* 0x0000007f00007810 */ /* 0x000fc80007ffe0ff */
[----:B------:R-:W-:-:S04]  /*0060*/  SHF.R.S32.HI R3, RZ, 0x1f, R0 ;  /* 0x0000001fff037819 */ /* 0x000fc80000011400 */
[----:B------:R-:W-:-:S04]  /*0070*/  LEA.HI R3, R3, R0, RZ, 0x7 ;  /* 0x0000000003037211 */ /* 0x000fc800078f38ff */
[----:B------:R-:W-:-:S05]  /*0080*/  SHF.R.S32.HI R3, RZ, 0x7, R3 ;  /* 0x00000007ff037819 */ /* 0x000fca0000011403 */
[----:B------:R-:W-:Y:S01]  /*0090*/  IMAD.SHL.U32 R4, R3, 0x8, RZ ;  /* 0x0000000803047824 */ /* 0x000fe200078e00ff */
[----:B0-----:R-:W-:-:S04]  /*00a0*/  IABS R8, R5 ;  /* 0x0000000500087213 */ /* 0x001fc80000000000 */
[-C--:B------:R-:W-:Y:S02]  /*00b0*/  IABS R7, R4.reuse ;  /* 0x0000000400077213 */ /* 0x080fe40000000000 */
[----:B------:R-:W-:Y:S02]  /*00c0*/  IABS R10, R4 ;  /* 0x00000004000a7213 */ /* 0x000fe40000000000 */
[----:B------:R-:W0:Y:S08]  /*00d0*/  I2F.RP R0, R7 ;  /* 0x0000000700007306 */ /* 0x000e300000209400 */
[----:B0-----:R-:W0:Y:S02]  /*00e0*/  MUFU.RCP R0, R0 ;  /* 0x0000000000007308 */ /* 0x001e240000001000 */
[----:B0-----:R-:W-:Y:S01]  /*00f0*/  IADD3 R2, R0, 0xffffffe, RZ ;  /* 0x0ffffffe00027810 */ /* 0x001fe20007ffe0ff */
[----:B------:R-:W-:-:S05]  /*0100*/  IMAD.MOV R0, RZ, RZ, -R10 ;  /* 0x000000ffff007224 */ /* 0x000fca00078e0a0a */
[----:B------:R0:W1:Y:S02]  /*0110*/  F2I.FTZ.U32.TRUNC.NTZ R3, R2 ;  /* 0x0000000200037305 */ /* 0x000064000021f000 */
[----:B0-----:R-:W-:Y:S02]  /*0120*/  IMAD.MOV.U32 R2, RZ, RZ, RZ ;  /* 0x000000ffff027224 */ /* 0x001fe400078e00ff */
[----:B-1----:R-:W-:-:S04]  /*0130*/  IMAD.MOV R6, RZ, RZ, -R3 ;  /* 0x000000ffff067224 */ /* 0x002fc800078e0a03 */
[----:B------:R-:W-:Y:S02]  /*0140*/  IMAD R9, R6, R7, RZ ;  /* 0x0000000706097224 */ /* 0x000fe400078e02ff */
[----:B------:R-:W-:Y:S02]  /*0150*/  IMAD.MOV.U32 R6, RZ, RZ, R8 ;  /* 0x000000ffff067224 */ /* 0x000fe400078e0008 */
[----:B------:R-:W-:-:S06]  /*0160*/  IMAD.HI.U32 R3, R3, R9, R2 ;  /* 0x0000000903037227 */ /* 0x000fcc00078e0002 */
[----:B------:R-:W-:-:S04]  /*0170*/  IMAD.HI.U32 R3, R3, R6, RZ ;  /* 0x0000000603037227 */ /* 0x000fc800078e00ff */
[----:B------:R-:W-:-:S05]  /*0180*/  IMAD R0, R3, R0, R6 ;  /* 0x0000000003007224 */ /* 0x000fca00078e0206 */
[----:B------:R-:W-:-:S13]  /*0190*/  ISETP.GT.U32.AND P1, PT, R7, R0, PT ;  /* 0x000000000700720c */ /* 0x000fda0003f24070 */
[----:B------:R-:W-:Y:S01]  /*01a0*/  @!P1 IMAD.IADD R0, R0, 0x1, -R7 ;  /* 0x0000000100009824 */ /* 0x000fe200078e0a07 */
[----:B------:R-:W-:Y:S02]  /*01b0*/  @!P1 IADD3 R3, R3, 0x1, RZ ;  /* 0x0000000103039810 */ /* 0x000fe40007ffe0ff */
[----:B------:R-:W-:Y:S02]  /*01c0*/  ISETP.NE.AND P1, PT, R4, RZ, PT ;  /* 0x000000ff0400720c */ /* 0x000fe40003f25270 */
[----:B------:R-:W-:Y:S02]  /*01d0*/  ISETP.GE.U32.AND P0, PT, R0, R7, PT ;  /* 0x000000070000720c */ /* 0x000fe40003f06070 */
[----:B------:R-:W-:-:S04]  /*01e0*/  LOP3.LUT R0, R5, R4, RZ, 0x3c, !PT ;  /* 0x0000000405007212 */ /* 0x000fc800078e3cff */
[----:B------:R-:W-:Y:S01]  /*01f0*/  ISETP.GE.AND P2, PT, R0, RZ, PT ;  /* 0x000000ff0000720c */ /* 0x000fe20003f46270 */
[----:B------:R-:W-:-:S05]  /*0200*/  IMAD.MOV.U32 R0, RZ, RZ, c[0x0][0x178] ;  /* 0x00005e00ff007624 */ /* 0x000fca00078e00ff */
[----:B------:R-:W-:Y:S02]  /*0210*/  IADD3 R0, R0, 0xf, RZ ;  /* 0x0000000f00007810 */ /* 0x000fe40007ffe0ff */
[----:B------:R-:W-:-:S05]  /*0220*/  @P0 IADD3 R3, R3, 0x1, RZ ;  /* 0x0000000103030810 */ /* 0x000fca0007ffe0ff */
[----:B------:R-:W-:Y:S01]  /*0230*/  IMAD.MOV.U32 R2, RZ, RZ, R3 ;  /* 0x000000ffff027224 */ /* 0x000fe200078e0003 */
[----:B------:R-:W-:-:S03]  /*0240*/  SHF.R.S32.HI R3, RZ, 0x1f, R0 ;  /* 0x0000001fff037819 */ /* 0x000fc60000011400 */
[----:B------:R-:W-:Y:S01]  /*0250*/  @!P2 IMAD.MOV R2, RZ, RZ, -R2 ;  /* 0x000000ffff02a224 */ /* 0x000fe200078e0a02 */
[----:B------:R-:W-:Y:S02]  /*0260*/  @!P1 LOP3.LUT R2, RZ, R4, RZ, 0x33, !PT ;  /* 0x00000004ff029212 */ /* 0x000fe400078e33ff */
[----:B------:R-:W-:-:S03]  /*0270*/  LEA.HI R3, R3, R0, RZ, 0x4 ;  /* 0x0000000003037211 */ /* 0x000fc600078f20ff */
[----:B------:R-:W-:Y:S02]  /*0280*/  IMAD.SHL.U32 R6, R2, 0x8, RZ ;  /* 0x0000000802067824 */ /* 0x000fe400078e00ff */
[----:B------:R-:W-:-:S03]  /*0290*/  IMAD.MOV R2, RZ, RZ, -R2 ;  /* 0x000000ffff027224 */ /* 0x000fc600078e0a02 */
[----:B------:R-:W-:Y:S01]  /*02a0*/  LEA.HI.SX32 R3, R3, -R6, 0x1c ;  /* 0x8000000603037211 */ /* 0x000fe200078fe2ff */
[----:B------:R-:W-:-:S03]  /*02b0*/  IMAD R4, R4, R2, R5 ;  /* 0x0000000204047224 */ /* 0x000fc600078e0205 */
[----:B------:R-:W-:Y:S02]  /*02c0*/  IMNMX R11, R3, 0x8, PT ;  /* 0x00000008030b7817 */ /* 0x000fe40003800200 */
[----:B------:R-:W-:Y:S02]  /*02d0*/  IABS R9, R4 ;  /* 0x0000000400097213 */ /* 0x000fe40000000000 */
[----:B------:R-:W-:-:S04]  /*02e0*/  IABS R7, R11 ;  /* 0x0000000b00077213 */ /* 0x000fc80000000000 */
[----:B------:R-:W0:Y:S08]  /*02f0*/  I2F.RP R0, R7 ;  /* 0x0000000700007306 */ /* 0x000e300000209400 */
[----:B0-----:R-:W0:Y:S02]  /*0300*/  MUFU.RCP R0, R0 ;  /* 0x0000000000007308 */ /* 0x001e240000001000 */
[----:B0-----:R-:W-:-:S06]  /*0310*/  IADD3 R3, R0, 0xffffffe, RZ ;  /* 0x0ffffffe00037810 */ /* 0x001fcc0007ffe0ff */
[----:B------:R-:W0:Y:S02]  /*0320*/  F2I.FTZ.U32.TRUNC.NTZ R3, R3 ;  /* 0x0000000300037305 */ /* 0x000e24000021f000 */
[----:B0-----:R-:W-:-:S04]  /*0330*/  IMAD.MOV R8, RZ, RZ, -R3 ;  /* 0x000000ffff087224 */ /* 0x001fc800078e0a03 */
[----:B------:R-:W-:Y:S01]  /*0340*/  IMAD.MOV.U32 R2, RZ, RZ, R8 ;  /* 0x000000ffff027224 */ /* 0x000fe200078e0008 */
[----:B------:R-:W-:-:S03]  /*0350*/  IABS R8, R11 ;  /* 0x0000000b00087213 */ /* 0x000fc60000000000 */
[----:B------:R-:W-:Y:S02]  /*0360*/  IMAD R5, R2, R7, RZ ;  /* 0x0000000702057224 */ /* 0x000fe400078e02ff */
[----:B------:R-:W-:Y:S02]  /*0370*/  IMAD.MOV.U32 R2, RZ, RZ, RZ ;  /* 0x000000ffff027224 */ /* 0x000fe400078e00ff */
[----:B------:R-:W-:Y:S02]  /*0380*/  IMAD.MOV R0, RZ, RZ, -R8 ;  /* 0x000000ffff007224 */ /* 0x000fe400078e0a08 */
[----:B------:R-:W-:-:S06]  /*0390*/  IMAD.HI.U32 R2, R3, R5, R2 ;  /* 0x0000000503027227 */ /* 0x000fcc00078e0002 */
[----:B------:R-:W-:-:S04]  /*03a0*/  IMAD.HI.U32 R2, R2, R9, RZ ;  /* 0x0000000902027227 */ /* 0x000fc800078e00ff */
[----:B------:R-:W-:Y:S02]  /*03b0*/  IMAD R0, R2, R0, R9 ;  /* 0x0000000002007224 */ /* 0x000fe400078e0209 */
[----:B------:R-:W-:-:S03]  /*03c0*/  IMAD.MOV.U32 R9, RZ, RZ, c[0x0][0x180] ;  /* 0x00006000ff097624 */ /* 0x000fc600078e00ff */
[----:B------:R-:W-:Y:S02]  /*03d0*/  ISETP.GT.U32.AND P1, PT, R7, R0, PT ;  /* 0x000000000700720c */ /* 0x000fe40003f24070 */
[----:B------:R-:W-:-:S11]  /*03e0*/  IADD3 R9, R9, 0x1f, RZ ;  /* 0x0000001f09097810 */ /* 0x000fd60007ffe0ff */
[----:B------:R-:W-:Y:S01]  /*03f0*/  @!P1 IMAD.IADD R0, R0, 0x1, -R7 ;  /* 0x0000000100009824 */ /* 0x000fe200078e0a07 */
[----:B------:R-:W-:Y:S02]  /*0400*/  @!P1 IADD3 R2, R2, 0x1, RZ ;  /* 0x0000000102029810 */ /* 0x000fe40007ffe0ff */
[----:B------:R-:W-:Y:S02]  /*0410*/  ISETP.NE.AND P1, PT, R11, RZ, PT ;  /* 0x000000ff0b00720c */ /* 0x000fe40003f25270 */
[----:B------:R-:W-:Y:S02]  /*0420*/  ISETP.GE.U32.AND P0, PT, R0, R7, PT ;  /* 0x000000070000720c */ /* 0x000fe40003f06070 */
[----:B------:R-:W-:-:S04]  /*0430*/  LOP3.LUT R0, R4, R11, RZ, 0x3c, !PT ;  /* 0x0000000b04007212 */ /* 0x000fc800078e3cff */
[----:B------:R-:W-:Y:S02]  /*0440*/  ISETP.GE.AND P2, PT, R0, RZ, PT ;  /* 0x000000ff0000720c */ /* 0x000fe40003f46270 */
[----:B------:R-:W0:Y:S05]  /*0450*/  S2R R0, SR_TID.X ;  /* 0x0000000000007919 */ /* 0x000e2a0000002100 */
[----:B------:R-:W-:Y:S02]  /*0460*/  @P0 IADD3 R2, R2, 0x1, RZ ;  /* 0x0000000102020810 */ /* 0x000fe40007ffe0ff */
[----:B------:R-:W-:-:S03]  /*0470*/  ISETP.GT.AND P0, PT, R9, 0x1f, PT ;  /* 0x0000001f0900780c */ /* 0x000fc60003f04270 */
[----:B------:R-:W-:-:S04]  /*0480*/  IMAD.MOV.U32 R10, RZ, RZ, R2 ;  /* 0x000000ffff0a7224 */ /* 0x000fc800078e0002 */
[----:B------:R-:W-:Y:S01]  /*0490*/  @!P2 IMAD.MOV R10, RZ, RZ, -R10 ;  /* 0x000000ffff0aa224 */ /* 0x000fe200078e0a0a */
[----:B------:R-:W-:-:S05]  /*04a0*/  @!P1 LOP3.LUT R10, RZ, R11, RZ, 0x33, !PT ;  /* 0x0000000bff0a9212 */ /* 0x000fca00078e33ff */
[----:B------:R-:W-:Y:S02]  /*04b0*/  IMAD.MOV R2, RZ, RZ, -R10 ;  /* 0x000000ffff027224 */ /* 0x000fe400078e0a0a */
[----:B------:R-:W-:Y:S02]  /*04c0*/  IMAD.SHL.U32 R10, R10, 0x80, RZ ;  /* 0x000000800a0a7824 */ /* 0x000fe400078e00ff */
[----:B------:R-:W-:Y:S01]  /*04d0*/  IMAD R2, R11, R2, R4 ;  /* 0x000000020b027224 */ /* 0x000fe200078e0204 */
[----:B0-----:R-:W-:Y:S02]  /*04e0*/  LOP3.LUT R3, R0, 0xf, RZ, 0xc0, !PT ;  /* 0x0000000f00037812 */ /* 0x001fe400078ec0ff */
[----:B------:R-:W-:Y:S01]  /*04f0*/  SHF.R.U32.HI R4, RZ, 0x4, R0 ;  /* 0x00000004ff047819 */ /* 0x000fe20000011600 */
[----:B------:R-:W-:Y:S01]  /*0500*/  IMAD.IADD R2, R6, 0x1, R2 ;  /* 0x0000000106027824 */ /* 0x000fe200078e0202 */
[----:B------:R-:W-:-:S03]  /*0510*/  LOP3.LUT R5, R0, 0x1f, RZ, 0xc0, !PT ;  /* 0x0000001f00057812 */ /* 0x000fc600078ec0ff */
[----:B------:R-:W-:Y:S01]  /*0520*/  IMAD R2, R2, 0x10, R3 ;  /* 0x0000001002027824 */ /* 0x000fe200078e0203 */
[----:B------:R-:W-:Y:S02]  /*0530*/  SGXT.U32 R3, R4, 0x3 ;  /* 0x000000030403781a */ /* 0x000fe40000000000 */
[----:B------:R-:W-:Y:S02]  /*0540*/  LOP3.LUT R4, R0, 0x60, RZ, 0xc0, !PT ;  /* 0x0000006000047812 */ /* 0x000fe400078ec0ff */
[C---:B------:R-:W-:Y:S02]  /*0550*/  LOP3.LUT R6, R3.reuse, 0x8, RZ, 0xfc, !PT ;  /* 0x0000000803067812 */ /* 0x040fe400078efcff */
[C---:B------:R-:W-:Y:S02]  /*0560*/  LOP3.LUT R7, R3.reuse, 0x10, RZ, 0xfc, !PT ;  /* 0x0000001003077812 */ /* 0x040fe400078efcff */
[----:B------:R-:W-:Y:S01]  /*0570*/  LOP3.LUT R8, R3, 0x18, RZ, 0xfc, !PT ;  /* 0x0000001803087812 */ /* 0x000fe200078efcff */
[----:B------:R-:W-:Y:S05]  /*0580*/  @P0 BRA `(.L_x_0) ;  /* 0x0000007000000947 */ /* 0x000fea0003800000 */
[----:B------:R-:W-:Y:S01]  /*0590*/  IMAD.SHL.U32 R9, R0, 0x20, RZ ;  /* 0x0000002000097824 */ /* 0x000fe200078e00ff */
[----:B------:R-:W-:Y:S01]  /*05a0*/  CS2R R64, SRZ ;  /* 0x0000000000407805 */ /* 0x000fe2000001ff00 */
[----:B------:R-:W-:Y:S01]  /*05b0*/  CS2R R12, SRZ ;  /* 0x00000000000c7805 */ /* 0x000fe2000001ff00 */
[----:B------:R-:W-:Y:S01]  /*05c0*/  CS2R R66, SRZ ;  /* 0x0000000000427805 */ /* 0x000fe2000001ff00 */
[----:B------:R-:W-:Y:S01]  /*05d0*/  CS2R R6, SRZ ;  /* 0x0000000000067805 */ /* 0x000fe2000001ff00 */
[----:B------:R-:W-:Y:S01]  /*05e0*/  LOP3.LUT R9, R9, 0x60, RZ, 0xc0, !PT ;  /* 0x0000006009097812 */ /* 0x000fe200078ec0ff */
[----:B------:R-:W-:Y:S05]  /*05f0*/  BRA `(.L_x_1) ;  /* 0x0000332000007947 */ /* 0x000fea0003800000 */
.L_x_0:
[----:B------:R-:W-:Y:S02]  /*0600*/  IABS R11, c[0x0][0x17c] ;  /* 0x00005f00000b7a13 */ /* 0x000fe40000000000 */
[----:B------:R-:W-:-:S02]  /*0610*/  LEA.HI R12, R4, R10, RZ, 0x1b ;  /* 0x0000000a040c7211 */ /* 0x000fc400078fd8ff */
[----:B------:R-:W0:Y:S01]  /*0620*/  I2F.RP R13, R11 ;  /* 0x0000000b000d7306 */ /* 0x000e220000209400 */
[----:B------:R-:W-:Y:S02]  /*0630*/  IABS R76, c[0x0][0x178] ;  /* 0x00005e00004c7a13 */ /* 0x000fe40000000000 */
[C---:B------:R-:W-:Y:S02]  /*0640*/  IADD3 R16, R12.reuse, 0x7c, RZ ;  /* 0x0000007c0c107810 */ /* 0x040fe40007ffe0ff */
[----:B------:R-:W-:Y:S02]  /*0650*/  IADD3 R17, R12, 0x78, RZ ;  /* 0x000000780c117810 */ /* 0x000fe40007ffe0ff */
[----:B------:R-:W-:Y:S02]  /*0660*/  ISETP.GE.AND P1, PT, R16, RZ, PT ;  /* 0x000000ff1000720c */ /* 0x000fe40003f26270 */
[----:B------:R-:W-:Y:S02]  /*0670*/  IABS R20, R17 ;  /* 0x0000001100147213 */ /* 0x000fe40000000000 */
[----:B------:R-:W-:-:S02]  /*0680*/  IADD3 R21, R12, 0x70, RZ ;  /* 0x000000700c157810 */ /* 0x000fc40007ffe0ff */
[C---:B------:R-:W-:Y:S02]  /*0690*/  IADD3 R23, R12.reuse, 0x64, RZ ;  /* 0x000000640c177810 */ /* 0x040fe40007ffe0ff */
[----:B------:R-:W-:Y:S01]  /*06a0*/  IABS R22, R21 ;  /* 0x0000001500167213 */ /* 0x000fe20000000000 */
[----:B0-----:R-:W0:Y:S01]  /*06b0*/  MUFU.RCP R13, R13 ;  /* 0x0000000d000d7308 */ /* 0x001e220000001000 */
[----:B------:R-:W-:Y:S02]  /*06c0*/  ISETP.GE.AND P6, PT, R21, RZ, PT ;  /* 0x000000ff1500720c */ /* 0x000fe40003fc6270 */
[----:B------:R-:W-:Y:S02]  /*06d0*/  IABS R26, R23 ;  /* 0x00000017001a7213 */ /* 0x000fe40000000000 */
[C---:B------:R-:W-:Y:S02]  /*06e0*/  IADD3 R31, R12.reuse, 0x54, RZ ;  /* 0x000000540c1f7810 */ /* 0x040fe40007ffe0ff */
[----:B------:R-:W-:-:S02]  /*06f0*/  IADD3 R33, R12, 0x50, RZ ;  /* 0x000000500c217810 */ /* 0x000fc40007ffe0ff */
[----:B------:R-:W-:Y:S02]  /*0700*/  IABS R30, R31 ;  /* 0x0000001f001e7213 */ /* 0x000fe40000000000 */
[----:B------:R-:W-:Y:S02]  /*0710*/  IABS R32, R33 ;  /* 0x0000002100207213 */ /* 0x000fe40000000000 */
[C---:B------:R-:W-:Y:S02]  /*0720*/  IADD3 R29, R12.reuse, 0x58, RZ ;  /* 0x000000580c1d7810 */ /* 0x040fe40007ffe0ff */
[----:B------:R-:W-:Y:S02]  /*0730*/  IADD3 R35, R12, 0x4c, RZ ;  /* 0x0000004c0c237810 */ /* 0x000fe40007ffe0ff */
[----:B0-----:R-:W-:Y:S02]  /*0740*/  IADD3 R14, R13, 0xffffffe, RZ ;  /* 0x0ffffffe0d0e7810 */ /* 0x001fe40007ffe0ff */
[----:B------:R-:W-:-:S02]  /*0750*/  IABS R28, R29 ;  /* 0x0000001d001c7213 */ /* 0x000fc40000000000 */
[----:B------:R0:W1:Y:S01]  /*0760*/  F2I.FTZ.U32.TRUNC.NTZ R15, R14 ;  /* 0x0000000e000f7305 */ /* 0x000062000021f000 */
[C---:B------:R-:W-:Y:S02]  /*0770*/  IADD3 R37, R12.reuse, 0x44, RZ ;  /* 0x000000440c257810 */ /* 0x040fe40007ffe0ff */
[C---:B------:R-:W-:Y:S02]  /*0780*/  IADD3 R36, R12.reuse, 0x48, RZ ;  /* 0x000000480c247810 */ /* 0x040fe40007ffe0ff */
[----:B------:R-:W-:Y:S02]  /*0790*/  IABS R34, R37 ;  /* 0x0000002500227213 */ /* 0x000fe40000000000 */
[C---:B------:R-:W-:Y:S01]  /*07a0*/  IADD3 R38, R12.reuse, 0x40, RZ ;  /* 0x000000400c267810 */ /* 0x040fe20007ffe0ff */
[----:B0-----:R-:W-:Y:S01]  /*07b0*/  IMAD.MOV.U32 R14, RZ, RZ, RZ ;  /* 0x000000ffff0e7224 */ /* 0x001fe200078e00ff */
[C---:B------:R-:W-:Y:S02]  /*07c0*/  IADD3 R39, R12.reuse, 0x20, RZ ;  /* 0x000000200c277810 */ /* 0x040fe40007ffe0ff */
[----:B------:R-:W-:-:S02]  /*07d0*/  IADD3 R41, R12, 0x1c, RZ ;  /* 0x0000001c0c297810 */ /* 0x000fc40007ffe0ff */
[----:B------:R-:W-:Y:S01]  /*07e0*/  IABS R48, R39 ;  /* 0x0000002700307213 */ /* 0x000fe20000000000 */
[--C-:B-1----:R-:W-:Y:S01]  /*07f0*/  IMAD.MOV R18, RZ, RZ, -R15.reuse ;  /* 0x000000ffff127224 */ /* 0x102fe200078e0a0f */
[----:B------:R-:W-:Y:S02]  /*0800*/  IADD3 R43, R12, 0x18, RZ ;  /* 0x000000180c2b7810 */ /* 0x000fe40007ffe0ff */
[----:B------:R-:W-:Y:S01]  /*0810*/  IABS R50, R41 ;  /* 0x0000002900327213 */ /* 0x000fe20000000000 */
[----:B------:R-:W-:Y:S01]  /*0820*/  IMAD R19, R18, R11, RZ ;  /* 0x0000000b12137224 */ /* 0x000fe200078e02ff */
[----:B------:R-:W-:Y:S02]  /*0830*/  IABS R18, R16 ;  /* 0x0000001000127213 */ /* 0x000fe40000000000 */
[----:B------:R-:W-:Y:S01]  /*0840*/  IABS R64, R43 ;  /* 0x0000002b00407213 */ /* 0x000fe20000000000 */
[----:B------:R-:W-:Y:S01]  /*0850*/  IMAD.HI.U32 R13, R15, R19, R14 ;  /* 0x000000130f0d7227 */ /* 0x000fe200078e000e */
[----:B------:R-:W-:-:S02]  /*0860*/  IADD3 R19, R12, 0x74, RZ ;  /* 0x000000740c137810 */ /* 0x000fc40007ffe0ff */
[C---:B------:R-:W-:Y:S02]  /*0870*/  IADD3 R45, R12.reuse, 0x10, RZ ;  /* 0x000000100c2d7810 */ /* 0x040fe40007ffe0ff */
[----:B------:R-:W-:Y:S01]  /*0880*/  ISETP.GE.AND P3, PT, R19, RZ, PT ;  /* 0x000000ff1300720c */ /* 0x000fe20003f66270 */
[C---:B------:R-:W-:Y:S01]  /*0890*/  IMAD.HI.U32 R14, R13.reuse, R18, RZ ;  /* 0x000000120d0e7227 */ /* 0x040fe200078e00ff */
[C---:B------:R-:W-:Y:S02]  /*08a0*/  IADD3 R47, R12.reuse, 0xc, RZ ;  /* 0x0000000c0c2f7810 */ /* 0x040fe40007ffe0ff */
[----:B------:R-:W-:Y:S01]  /*08b0*/  IABS R68, R45 ;  /* 0x0000002d00447213 */ /* 0x000fe20000000000 */
[----:B------:R-:W-:Y:S01]  /*08c0*/  IMAD.MOV R14, RZ, RZ, -R14 ;  /* 0x000000ffff0e7224 */ /* 0x000fe200078e0a0e */
[----:B------:R-:W-:Y:S01]  /*08d0*/  IABS R70, R47 ;  /* 0x0000002f00467213 */ /* 0x000fe20000000000 */
[----:B------:R-:W-:Y:S01]  /*08e0*/  IMAD.HI.U32 R15, R13, R20, RZ ;  /* 0x000000140d0f7227 */ /* 0x000fe200078e00ff */
[----:B------:R-:W-:-:S02]  /*08f0*/  IADD3 R49, R12, 0x8, RZ ;  /* 0x000000080c317810 */ /* 0x000fc40007ffe0ff */
[----:B------:R-:W-:Y:S01]  /*0900*/  IABS R74, R12 ;  /* 0x0000000c004a7213 */ /* 0x000fe20000000000 */
[----:B------:R-:W-:Y:S01]  /*0910*/  IMAD R14, R11, R14, R18 ;  /* 0x0000000e0b0e7224 */ /* 0x000fe200078e0212 */
[----:B------:R-:W-:Y:S01]  /*0920*/  IABS R18, R19 ;  /* 0x0000001300127213 */ /* 0x000fe20000000000 */
[----:B------:R-:W-:Y:S01]  /*0930*/  IMAD.MOV R15, RZ, RZ, -R15 ;  /* 0x000000ffff0f7224 */ /* 0x000fe200078e0a0f */
[----:B------:R-:W-:Y:S01]  /*0940*/  IABS R72, R49 ;  /* 0x0000003100487213 */ /* 0x000fe20000000000 */
[----:B------:R-:W-:Y:S01]  /*0950*/  IMAD.HI.U32 R25, R13, R32, RZ ;  /* 0x000000200d197227 */ /* 0x000fe200078e00ff */
[C---:B------:R-:W-:Y:S02]  /*0960*/  ISETP.GT.U32.AND P0, PT, R11.reuse, R14, PT ;  /* 0x0000000e0b00720c */ /* 0x040fe40003f04070 */
[----:B------:R-:W-:Y:S01]  /*0970*/  IABS R75, R2 ;  /* 0x00000002004b7213 */ /* 0x000fe20000000000 */
[----:B------:R-:W-:Y:S02]  /*0980*/  IMAD R15, R11, R15, R20 ;  /* 0x0000000f0b0f7224 */ /* 0x000fe400078e0214 */
[----:B------:R-:W-:-:S02]  /*0990*/  IMAD.MOV.U32 R20, RZ, RZ, R18 ;  /* 0x000000ffff147224 */ /* 0x000fc400078e0012 */
[----:B------:R-:W-:Y:S01]  /*09a0*/  IMAD.MOV R25, RZ, RZ, -R25 ;  /* 0x000000ffff197224 */ /* 0x000fe200078e0a19 */
[----:B------:R-:W-:Y:S01]  /*09b0*/  ISETP.GT.U32.AND P2, PT, R11, R15, PT ;  /* 0x0000000f0b00720c */ /* 0x000fe20003f44070 */
[----:B------:R-:W-:-:S04]  /*09c0*/  IMAD.HI.U32 R18, R13, R20, RZ ;  /* 0x000000140d127227 */ /* 0x000fc800078e00ff */
[----:B------:R-:W-:Y:S01]  /*09d0*/  @!P0 IMAD.IADD R14, R14, 0x1, -R11 ;  /* 0x000000010e0e8824 */ /* 0x000fe200078e0a0b */
[----:B------:R-:W-:Y:S01]  /*09e0*/  ISETP.GE.AND P0, PT, R17, RZ, PT ;  /* 0x000000ff1100720c */ /* 0x000fe20003f06270 */
[----:B------:R-:W-:Y:S02]  /*09f0*/  IMAD.MOV R18, RZ, RZ, -R18 ;  /* 0x000000ffff127224 */ /* 0x000fe400078e0a12 */
[----:B------:R-:W-:Y:S01]  /*0a00*/  IMAD.HI.U32 R17, R13, R22, RZ ;  /* 0x000000160d117227 */ /* 0x000fe200078e00ff */
[----:B------:R-:W-:-:S03]  /*0a10*/  ISETP.GT.U32.AND P4, PT, R11, R14, PT ;  /* 0x0000000e0b00720c */ /* 0x000fc60003f84070 */
[----:B------:R-:W-:Y:S01]  /*0a20*/  IMAD R16, R11, R18, R20 ;  /* 0x000000120b107224 */ /* 0x000fe200078e0214 */
[C---:B------:R-:W-:Y:S01]  /*0a30*/  IADD3 R18, R12.reuse, 0x6c, RZ ;  /* 0x0000006c0c127810 */ /* 0x040fe20007ffe0ff */
[----:B------:R-:W-:Y:S01]  /*0a40*/  @!P2 IMAD.IADD R15, R15, 0x1, -R11 ;  /* 0x000000010f0fa824 */ /* 0x000fe200078e0a0b */
[----:B------:R-:W-:Y:S01]  /*0a50*/  IADD3 R20, R12, 0x68, RZ ;  /* 0x000000680c147810 */ /* 0x000fe20007ffe0ff */
[----:B------:R-:W-:Y:S01]  /*0a60*/  IMAD.MOV R17, RZ, RZ, -R17 ;  /* 0x000000ffff117224 */ /* 0x000fe200078e0a11 */
[C---:B------:R-:W-:Y:S01]  /*0a70*/  ISETP.GT.U32.AND P5, PT, R11.reuse, R16, PT ;  /* 0x000000100b00720c */ /* 0x040fe20003fa4070 */
[C---:B------:R-:W-:Y:S01]  /*0a80*/  IMAD R25, R11.reuse, R25, R32 ;  /* 0x000000190b197224 */ /* 0x040fe200078e0220 */
[C---:B------:R-:W-:Y:S01]  /*0a90*/  ISETP.GT.U32.AND P2, PT, R11.reuse, R15, PT ;  /* 0x0000000f0b00720c */ /* 0x040fe20003f44070 */
[----:B------:R-:W-:Y:S01]  /*0aa0*/  IMAD R17, R11, R17, R22 ;  /* 0x000000110b117224 */ /* 0x000fe200078e0216 */
[----:B------:R-:W-:Y:S01]  /*0ab0*/  IABS R24, R20 ;  /* 0x0000001400187213 */ /* 0x000fe20000000000 */
[----:B------:R-:W-:Y:S01]  /*0ac0*/  @!P4 IMAD.IADD R14, R14, 0x1, -R11 ;  /* 0x000000010e0ec824 */ /* 0x000fe200078e0a0b */
[----:B------:R-:W-:-:S02]  /*0ad0*/  ISETP.GE.AND P4, PT, R18, RZ, PT ;  /* 0x000000ff1200720c */ /* 0x000fc40003f86270 */
[----:B------:R-:W-:Y:S01]  /*0ae0*/  IABS R18, R18 ;  /* 0x0000001200127213 */ /* 0x000fe20000000000 */
[----:B------:R-:W-:Y:S01]  /*0af0*/  @!P1 IMAD.MOV R14, RZ, RZ, -R14 ;  /* 0x000000ffff0e9224 */ /* 0x000fe200078e0a0e */
[----:B------:R-:W-:Y:S01]  /*0b00*/  IABS R32, R36 ;  /* 0x0000002400207213 */ /* 0x000fe20000000000 */
[----:B------:R-:W-:-:S04]  /*0b10*/  IMAD.HI.U32 R19, R13, R24, RZ ;  /* 0x000000180d137227 */ /* 0x000fc800078e00ff */
[--C-:B------:R-:W-:Y:S01]  /*0b20*/  @!P5 IMAD.IADD R16, R16, 0x1, -R11.reuse ;  /* 0x000000011010d824 */ /* 0x100fe200078e0a0b */
[----:B------:R-:W-:Y:S01]  /*0b30*/  ISETP.GE.AND P5, PT, R20, RZ, PT ;  /* 0x000000ff1400720c */ /* 0x000fe20003fa6270 */
[----:B------:R-:W-:Y:S02]  /*0b40*/  IMAD.MOV.U32 R22, RZ, RZ, R18 ;  /* 0x000000ffff167224 */ /* 0x000fe400078e0012 */
[----:B------:R-:W-:Y:S01]  /*0b50*/  @!P2 IMAD.IADD R15, R15, 0x1, -R11 ;  /* 0x000000010f0fa824 */ /* 0x000fe200078e0a0b */
[----:B------:R-:W-:Y:S01]  /*0b60*/  ISETP.GT.U32.AND P2, PT, R11, R17, PT ;  /* 0x000000110b00720c */ /* 0x000fe20003f44070 */
[----:B------:R-:W-:Y:S01]  /*0b70*/  IMAD.HI.U32 R18, R13, R22, RZ ;  /* 0x000000160d127227 */ /* 0x000fe200078e00ff */
[----:B------:R-:W-:-:S03]  /*0b80*/  ISETP.GT.U32.AND P1, PT, R11, R16, PT ;  /* 0x000000100b00720c */ /* 0x000fc60003f24070 */
[----:B------:R-:W-:Y:S02]  /*0b90*/  IMAD.MOV R18, RZ, RZ, -R18 ;  /* 0x000000ffff127224 */ /* 0x000fe400078e0a12 */
[----:B------:R-:W-:Y:S02]  /*0ba0*/  IMAD.MOV R21, RZ, RZ, -R19 ;  /* 0x000000ffff157224 */ /* 0x000fe400078e0a13 */
[C---:B------:R-:W-:Y:S01]  /*0bb0*/  IMAD R19, R11.reuse, R18, R22 ;  /* 0x000000120b137224 */ /* 0x040fe200078e0216 */
[C---:B------:R-:W-:Y:S01]  /*0bc0*/  IADD3 R22, R12.reuse, 0x5c, RZ ;  /* 0x0000005c0c167810 */ /* 0x040fe20007ffe0ff */
[----:B------:R-:W-:Y:S01]  /*0bd0*/  IMAD R18, R11, R21, R24 ;  /* 0x000000150b127224 */ /* 0x000fe200078e0218 */
[----:B------:R-:W-:Y:S01]  /*0be0*/  IADD3 R21, R12, 0x60, RZ ;  /* 0x000000600c157810 */ /* 0x000fe20007ffe0ff */
[--C-:B------:R-:W-:Y:S02]  /*0bf0*/  @!P2 IMAD.IADD R17, R17, 0x1, -R11.reuse ;  /* 0x000000011111a824 */ /* 0x100fe400078e0a0b */
[----:B------:R-:W-:Y:S01]  /*0c00*/  @!P1 IMAD.IADD R16, R16, 0x1, -R11 ;  /* 0x0000000110109824 */ /* 0x000fe200078e0a0b */
[----:B------:R-:W-:Y:S01]  /*0c10*/  ISETP.GT.U32.AND P1, PT, R11, R19, PT ;  /* 0x000000130b00720c */ /* 0x000fe20003f24070 */
[----:B------:R-:W-:Y:S01]  /*0c20*/  IMAD.HI.U32 R20, R13, R26, RZ ;  /* 0x0000001a0d147227 */ /* 0x000fe200078e00ff */
[----:B------:R-:W-:-:S02]  /*0c30*/  ISETP.GT.U32.AND P2, PT, R11, R17, PT ;  /* 0x000000110b00720c */ /* 0x000fc40003f44070 */
[----:B------:R-:W-:Y:S01]  /*0c40*/  IABS R24, R21 ;  /* 0x0000001500187213 */ /* 0x000fe20000000000 */
[----:B------:R-:W-:Y:S01]  /*0c50*/  @!P3 IMAD.MOV R16, RZ, RZ, -R16 ;  /* 0x000000ffff10b224 */ /* 0x000fe200078e0a10 */
[----:B------:R-:W-:Y:S01]  /*0c60*/  ISETP.GE.AND P3, PT, R21, RZ, PT ;  /* 0x000000ff1500720c */ /* 0x000fe20003f66270 */
[----:B------:R-:W-:Y:S02]  /*0c70*/  IMAD.MOV R20, RZ, RZ, -R20 ;  /* 0x000000ffff147224 */ /* 0x000fe400078e0a14 */
[----:B------:R-:W-:-:S04]  /*0c80*/  IMAD.HI.U32 R21, R13, R24, RZ ;  /* 0x000000180d157227 */ /* 0x000fc800078e00ff */
[--C-:B------:R-:W-:Y:S02]  /*0c90*/  @!P1 IMAD.IADD R19, R19, 0x1, -R11.reuse ;  /* 0x0000000113139824 */ /* 0x100fe400078e0a0b */
[----:B------:R-:W-:Y:S01]  /*0ca0*/  @!P2 IMAD.IADD R17, R17, 0x1, -R11 ;  /* 0x000000011111a824 */ /* 0x000fe200078e0a0b */
[----:B------:R-:W-:Y:S01]  /*0cb0*/  ISETP.GE.AND P2, PT, R22, RZ, PT ;  /* 0x000000ff1600720c */ /* 0x000fe20003f46270 */
[C---:B------:R-:W-:Y:S01]  /*0cc0*/  IMAD R20, R11.reuse, R20, R26 ;  /* 0x000000140b147224 */ /* 0x040fe200078e021a */
[C---:B------:R-:W-:Y:S01]  /*0cd0*/  ISETP.GT.U32.AND P1, PT, R11.reuse, R19, PT ;  /* 0x000000130b00720c */ /* 0x040fe20003f24070 */
[----:B------:R-:W-:Y:S01]  /*0ce0*/  @!P6 IMAD.MOV R17, RZ, RZ, -R17 ;  /* 0x000000ffff11e224 */ /* 0x000fe200078e0a11 */
[----:B------:R-:W-:Y:S01]  /*0cf0*/  ISETP.GT.U32.AND P6, PT, R11, R18, PT ;  /* 0x000000120b00720c */ /* 0x000fe20003fc4070 */
[----:B------:R-:W-:Y:S01]  /*0d00*/  IMAD.MOV R21, RZ, RZ, -R21 ;  /* 0x000000ffff157224 */ /* 0x000fe200078e0a15 */
[----:B------:R-:W-:Y:S01]  /*0d10*/  IABS R26, R22 ;  /* 0x00000016001a7213 */ /* 0x000fe20000000000 */
[----:B------:R-:W-:Y:S01]  /*0d20*/  @!P0 IMAD.MOV R15, RZ, RZ, -R15 ;  /* 0x000000ffff0f8224 */ /* 0x000fe200078e0a0f */
[----:B------:R-:W-:Y:S01]  /*0d30*/  ISETP.GE.AND P0, PT, R23, RZ, PT ;  /* 0x000000ff1700720c */ /* 0x000fe20003f06270 */
[----:B------:R-:W-:-:S02]  /*0d40*/  IMAD R21, R11, R21, R24 ;  /* 0x000000150b157224 */ /* 0x000fc400078e0218 */
[----:B------:R-:W-:-:S04]  /*0d50*/  IMAD.HI.U32 R24, R13, R30, RZ ;  /* 0x0000001e0d187227 */ /* 0x000fc800078e00ff */
[--C-:B------:R-:W-:Y:S01]  /*0d60*/  @!P1 IMAD.IADD R19, R19, 0x1, -R11.reuse ;  /* 0x0000000113139824 */ /* 0x100fe200078e0a0b */
[C---:B------:R-:W-:Y:S01]  /*0d70*/  ISETP.GT.U32.AND P1, PT, R11.reuse, R20, PT ;  /* 0x000000140b00720c */ /* 0x040fe20003f24070 */
[----:B------:R-:W-:Y:S01]  /*0d80*/  @!P6 IMAD.IADD R18, R18, 0x1, -R11 ;  /* 0x000000011212e824 */ /* 0x000fe200078e0a0b */
[----:B------:R-:W-:Y:S01]  /*0d90*/  ISETP.GT.U32.AND P6, PT, R11, R21, PT ;  /* 0x000000150b00720c */ /* 0x000fe20003fc4070 */
[----:B------:R-:W-:Y:S02]  /*0da0*/  @!P4 IMAD.MOV R19, RZ, RZ, -R19 ;  /* 0x000000ffff13c224 */ /* 0x000fe400078e0a13 */
[----:B------:R-:W-:Y:S02]  /*0db0*/  IMAD.MOV R24, RZ, RZ, -R24 ;  /* 0x000000ffff187224 */ /* 0x000fe400078e0a18 */
[----:B------:R-:W-:-:S04]  /*0dc0*/  IMAD.HI.U32 R22, R13, R26, RZ ;  /* 0x0000001a0d167227 */ /* 0x000fc800078e00ff */
[C---:B------:R-:W-:Y:S01]  /*0dd0*/  IMAD R24, R11.reuse, R24, R30 ;  /* 0x000000180b187224 */ /* 0x040fe200078e021e */
[----:B------:R-:W-:Y:S01]  /*0de0*/  IABS R30, R35 ;  /* 0x00000023001e7213 */ /* 0x000fe20000000000 */
[--C-:B------:R-:W-:Y:S01]  /*0df0*/  @!P1 IMAD.IADD R20, R20, 0x1, -R11.reuse ;  /* 0x0000000114149824 */ /* 0x100fe200078e0a0b */
[----:B------:R-:W-:Y:S01]  /*0e00*/  ISETP.GT.U32.AND P1, PT, R11, R18, PT ;  /* 0x000000120b00720c */ /* 0x000fe20003f24070 */
[----:B------:R-:W-:Y:S02]  /*0e10*/  @!P6 IMAD.IADD R21, R21, 0x1, -R11 ;  /* 0x000000011515e824 */ /* 0x000fe400078e0a0b */
[----:B------:R-:W-:Y:S01]  /*0e20*/  IMAD.HI.U32 R23, R13, R28, RZ ;  /* 0x0000001c0d177227 */ /* 0x000fe200078e00ff */
[C---:B------:R-:W-:Y:S02]  /*0e30*/  ISETP.GT.U32.AND P6, PT, R11.reuse, R20, PT ;  /* 0x000000140b00720c */ /* 0x040fe40003fc4070 */
[----:B------:R-:W-:Y:S01]  /*0e40*/  ISETP.GT.U32.AND P4, PT, R11, R21, PT ;  /* 0x000000150b00720c */ /* 0x000fe20003f84070 */
[----:B------:R-:W-:-:S02]  /*0e50*/  IMAD.MOV R22, RZ, RZ, -R22 ;  /* 0x000000ffff167224 */ /* 0x000fc400078e0a16 */
[----:B------:R-:W-:Y:S02]  /*0e60*/  IMAD.MOV R23, RZ, RZ, -R23 ;  /* 0x000000ffff177224 */ /* 0x000fe400078e0a17 */
[C---:B------:R-:W-:Y:S02]  /*0e70*/  IMAD R22, R11.reuse, R22, R26 ;  /* 0x000000160b167224 */ /* 0x040fe400078e021a */
[C---:B------:R-:W-:Y:S02]  /*0e80*/  IMAD R23, R11.reuse, R23, R28 ;  /* 0x000000170b177224 */ /* 0x040fe400078e021c */
[--C-:B------:R-:W-:Y:S01]  /*0e90*/  @!P1 IMAD.IADD R18, R18, 0x1, -R11.reuse ;  /* 0x0000000112129824 */ /* 0x100fe200078e0a0b */
[C---:B------:R-:W-:Y:S01]  /*0ea0*/  ISETP.GT.U32.AND P1, PT, R11.reuse, R22, PT ;  /* 0x000000160b00720c */ /* 0x040fe20003f24070 */
[--C-:B------:R-:W-:Y:S01]  /*0eb0*/  @!P6 IMAD.IADD R20, R20, 0x1, -R11.reuse ;  /* 0x000000011414e824 */ /* 0x100fe200078e0a0b */
[----:B------:R-:W-:Y:S01]  /*0ec0*/  ISETP.GT.U32.AND P6, PT, R11, R24, PT ;  /* 0x000000180b00720c */ /* 0x000fe20003fc4070 */
[----:B------:R-:W-:Y:S01]  /*0ed0*/  @!P4 IMAD.IADD R21, R21, 0x1, -R11 ;  /* 0x000000011515c824 */ /* 0x000fe200078e0a0b */
[C---:B------:R-:W-:Y:S01]  /*0ee0*/  ISETP.GT.U32.AND P4, PT, R11.reuse, R25, PT ;  /* 0x000000190b00720c */ /* 0x040fe20003f84070 */
[----:B------:R-:W-:Y:S01]  /*0ef0*/  @!P5 IMAD.MOV R18, RZ, RZ, -R18 ;  /* 0x000000ffff12d224 */ /* 0x000fe200078e0a12 */
[----:B------:R-:W-:Y:S01]  /*0f00*/  ISETP.GT.U32.AND P5, PT, R11, R23, PT ;  /* 0x000000170b00720c */ /* 0x000fe20003fa4070 */
[----:B------:R-:W-:-:S04]  /*0f10*/  IMAD.HI.U32 R26, R13, R30, RZ ;  /* 0x0000001e0d1a7227 */ /* 0x000fc800078e00ff */
[----:B------:R-:W-:Y:S02]  /*0f20*/  IMAD.MOV R26, RZ, RZ, -R26 ;  /* 0x000000ffff1a7224 */ /* 0x000fe400078e0a1a */
[--C-:B------:R-:W-:Y:S01]  /*0f30*/  @!P1 IMAD.IADD R22, R22, 0x1, -R11.reuse ;  /* 0x0000000116169824 */ /* 0x100fe200078e0a0b */
[----:B------:R-:W-:Y:S01]  /*0f40*/  ISETP.GE.AND P1, PT, R29, RZ, PT ;  /* 0x000000ff1d00720c */ /* 0x000fe20003f26270 */
[--C-:B------:R-:W-:Y:S02]  /*0f50*/  @!P6 IMAD.IADD R24, R24, 0x1, -R11.reuse ;  /* 0x000000011818e824 */ /* 0x100fe400078e0a0b */
[----:B------:R-:W-:Y:S02]  /*0f60*/  @!P4 IMAD.IADD R25, R25, 0x1, -R11 ;  /* 0x000000011919c824 */ /* 0x000fe400078e0a0b */
[----:B------:R-:W-:Y:S01]  /*0f70*/  IMAD.HI.U32 R28, R13, R34, RZ ;  /* 0x000000220d1c7227 */ /* 0x000fe200078e00ff */
[----:B------:R-:W-:-:S03]  /*0f80*/  ISETP.GT.U32.AND P4, PT, R11, R24, PT ;  /* 0x000000180b00720c */ /* 0x000fc60003f84070 */
[----:B------:R-:W-:Y:S01]  /*0f90*/  @!P5 IMAD.IADD R23, R23, 0x1, -R11 ;  /* 0x000000011717d824 */ /* 0x000fe200078e0a0b */
[C---:B------:R-:W-:Y:S01]  /*0fa0*/  ISETP.GT.U32.AND P5, PT, R11.reuse, R22, PT ;  /* 0x000000160b00720c */ /* 0x040fe20003fa4070 */
[C---:B------:R-:W-:Y:S02]  /*0fb0*/  IMAD R26, R11.reuse, R26, R30 ;  /* 0x0000001a0b1a7224 */ /* 0x040fe400078e021e */
[----:B------:R-:W-:Y:S01]  /*0fc0*/  IMAD.MOV R28, RZ, RZ, -R28 ;  /* 0x000000ffff1c7224 */ /* 0x000fe200078e0a1c */
[----:B------:R-:W-:Y:S01]  /*0fd0*/  ISETP.GT.U32.AND P6, PT, R11, R23, PT ;  /* 0x000000170b00720c */ /* 0x000fe20003fc4070 */
[----:B------:R-:W-:-:S04]  /*0fe0*/  IMAD.HI.U32 R27, R13, R32, RZ ;  /* 0x000000200d1b7227 */ /* 0x000fc800078e00ff */
[C---:B------:R-:W-:Y:S02]  /*0ff0*/  IMAD R28, R11.reuse, R28, R34 ;  /* 0x0000001c0b1c7224 */ /* 0x040fe400078e0222 */
[----:B------:R-:W-:Y:S01]  /*1000*/  @!P3 IMAD.MOV R21, RZ, RZ, -R21 ;  /* 0x000000ffff15b224 */ /* 0x000fe200078e0a15 */
[C---:B------:R-:W-:Y:S01]  /*1010*/  ISETP.GT.U32.AND P3, PT, R11.reuse, R26, PT ;  /* 0x0000001a0b00720c */ /* 0x040fe20003f64070 */
[----:B------:R-:W-:Y:S02]  /*1020*/  IMAD.MOV R27, RZ, RZ, -R27 ;  /* 0x000000ffff1b7224 */ /* 0x000fe400078e0a1b */
[--C-:B------:R-:W-:Y:S01]  /*1030*/  @!P4 IMAD.IADD R24, R24, 0x1, -R11.reuse ;  /* 0x000000011818c824 */ /* 0x100fe200078e0a0b */
[C---:B------:R-:W-:Y:S01]  /*1040*/  ISETP.GT.U32.AND P4, PT, R11.reuse, R28, PT ;  /* 0x0000001c0b00720c */ /* 0x040fe20003f84070 */
[----:B------:R-:W-:Y:S01]  /*1050*/  IMAD R27, R11, R27, R32 ;  /* 0x0000001b0b1b7224 */ /* 0x000fe200078e0220 */
[----:B------:R-:W-:Y:S01]  /*1060*/  IABS R32, R38 ;  /* 0x0000002600207213 */ /* 0x000fe20000000000 */
[----:B------:R-:W-:-:S02]  /*1070*/  @!P5 IMAD.IADD R22, R22, 0x1, -R11 ;  /* 0x000000011616d824 */ /* 0x000fc400078e0a0b */
[--C-:B------:R-:W-:Y:S01]  /*1080*/  @!P6 IMAD.IADD R23, R23, 0x1, -R11.reuse ;  /* 0x000000011717e824 */ /* 0x100fe200078e0a0b */
[----:B------:R-:W-:Y:S01]  /*1090*/  ISETP.GT.U32.AND P5, PT, R11, R27, PT ;  /* 0x0000001b0b00720c */ /* 0x000fe20003fa4070 */
[----:B------:R-:W-:Y:S01]  /*10a0*/  IMAD.HI.U32 R29, R13, R32, RZ ;  /* 0x000000200d1d7227 */ /* 0x000fe200078e00ff */
[----:B------:R-:W-:Y:S02]  /*10b0*/  ISETP.GE.AND P6, PT, R31, RZ, PT ;  /* 0x000000ff1f00720c */ /* 0x000fe40003fc6270 */
[----:B------:R-:W-:Y:S01]  /*10c0*/  IADD3 R31, R12, 0x3c, RZ ;  /* 0x0000003c0c1f7810 */ /* 0x000fe20007ffe0ff */
[--C-:B------:R-:W-:Y:S01]  /*10d0*/  @!P3 IMAD.IADD R26, R26, 0x1, -R11.reuse ;  /* 0x000000011a1ab824 */ /* 0x100fe200078e0a0b */
[----:B------:R-:W-:Y:S01]  /*10e0*/  ISETP.GE.AND P3, PT, R35, RZ, PT ;  /* 0x000000ff2300720c */ /* 0x000fe20003f66270 */
[----:B------:R-:W-:Y:S01]  /*10f0*/  @!P4 IMAD.IADD R28, R28, 0x1, -R11 ;  /* 0x000000011c1cc824 */ /* 0x000fe200078e0a0b */
[----:B------:R-:W-:Y:S01]  /*1100*/  IABS R34, R31 ;  /* 0x0000001f00227213 */ /* 0x000fe20000000000 */
[----:B------:R-:W-:Y:S01]  /*1110*/  IMAD.MOV R29, RZ, RZ, -R29 ;  /* 0x000000ffff1d7224 */ /* 0x000fe200078e0a1d */
[----:B------:R-:W-:Y:S01]  /*1120*/  ISETP.GT.U32.AND P4, PT, R11, R26, PT ;  /* 0x0000001a0b00720c */ /* 0x000fe20003f84070 */
[----:B------:R-:W-:Y:S01]  /*1130*/  @!P1 IMAD.MOV R23, RZ, RZ, -R23 ;  /* 0x000000ffff179224 */ /* 0x000fe200078e0a17 */
[----:B------:R-:W-:Y:S01]  /*1140*/  IADD3 R35, R12, 0x2c, RZ ;  /* 0x0000002c0c237810 */ /* 0x000fe20007ffe0ff */
[----:B------:R-:W-:Y:S01]  /*1150*/  @!P5 IMAD.IADD R27, R27, 0x1, -R11 ;  /* 0x000000011b1bd824 */ /* 0x000fe200078e0a0b */
[----:B------:R-:W-:Y:S01]  /*1160*/  ISETP.GE.AND P5, PT, R36, RZ, PT ;  /* 0x000000ff2400720c */ /* 0x000fe20003fa6270 */
[C---:B------:R-:W-:Y:S01]  /*1170*/  IMAD R29, R11.reuse, R29, R32 ;  /* 0x0000001d0b1d7224 */ /* 0x040fe200078e0220 */
[----:B------:R-:W-:Y:S01]  /*1180*/  IADD3 R32, R12, 0x38, RZ ;  /* 0x000000380c207810 */ /* 0x000fe20007ffe0ff */
[----:B------:R-:W-:Y:S01]  /*1190*/  @!P2 IMAD.MOV R22, RZ, RZ, -R22 ;  /* 0x000000ffff16a224 */ /* 0x000fe200078e0a16 */
[----:B------:R-:W-:Y:S01]  /*11a0*/  ISETP.GT.U32.AND P1, PT, R11, R27, PT ;  /* 0x0000001b0b00720c */ /* 0x000fe20003f24070 */
[----:B------:R-:W-:Y:S01]  /*11b0*/  IMAD.HI.U32 R30, R13, R34, RZ ;  /* 0x000000220d1e7227 */ /* 0x000fe200078e00ff */
[----:B------:R-:W-:-:S02]  /*11c0*/  ISETP.GT.U32.AND P2, PT, R11, R28, PT ;  /* 0x0000001c0b00720c */ /* 0x000fc40003f44070 */
[----:B------:R-:W-:Y:S01]  /*11d0*/  IABS R40, R35 ;  /* 0x0000002300287213 */ /* 0x000fe20000000000 */
[--C-:B------:R-:W-:Y:S01]  /*11e0*/  @!P4 IMAD.IADD R26, R26, 0x1, -R11.reuse ;  /* 0x000000011a1ac824 */ /* 0x100fe200078e0a0b */
[C---:B------:R-:W-:Y:S01]  /*11f0*/  ISETP.GT.U32.AND P4, PT, R11.reuse, R29, PT ;  /* 0x0000001d0b00720c */ /* 0x040fe20003f84070 */
[----:B------:R-:W-:Y:S02]  /*1200*/  IMAD.MOV R30, RZ, RZ, -R30 ;  /* 0x000000ffff1e7224 */ /* 0x000fe400078e0a1e */
[----:B------:R-:W-:Y:S01]  /*1210*/  @!P0 IMAD.MOV R20, RZ, RZ, -R20 ;  /* 0x000000ffff148224 */ /* 0x000fe200078e0a14 */
[C---:B------:R-:W-:Y:S01]  /*1220*/  ISETP.GT.U32.AND P0, PT, R11.reuse, R25, PT ;  /* 0x000000190b00720c */ /* 0x040fe20003f04070 */
[----:B------:R-:W-:Y:S02]  /*1230*/  IMAD R30, R11, R30, R34 ;  /* 0x0000001e0b1e7224 */ /* 0x000fe400078e0222 */
[--C-:B------:R-:W-:Y:S01]  /*1240*/  @!P1 IMAD.IADD R27, R27, 0x1, -R11.reuse ;  /* 0x000000011b1b9824 */ /* 0x100fe200078e0a0b */
[----:B------:R-:W-:Y:S01]  /*1250*/  ISETP.GE.AND P1, PT, R31, RZ, PT ;  /* 0x000000ff1f00720c */ /* 0x000fe20003f26270 */
[----:B------:R-:W-:Y:S01]  /*1260*/  @!P2 IMAD.IADD R28, R28, 0x1, -R11 ;  /* 0x000000011c1ca824 */ /* 0x000fe200078e0a0b */
[----:B------:R-:W-:Y:S01]  /*1270*/  IABS R31, R32 ;  /* 0x00000020001f7213 */ /* 0x000fe20000000000 */
[----:B------:R-:W-:Y:S01]  /*1280*/  @!P5 IMAD.MOV R27, RZ, RZ, -R27 ;  /* 0x000000ffff1bd224 */ /* 0x000fe200078e0a1b */
[----:B------:R-:W-:Y:S01]  /*1290*/  ISETP.GE.AND P2, PT, R32, RZ, PT ;  /* 0x000000ff2000720c */ /* 0x000fe20003f46270 */
[----:B------:R-:W-:Y:S01]  /*12a0*/  @!P4 IMAD.IADD R29, R29, 0x1, -R11 ;  /* 0x000000011d1dc824 */ /* 0x000fe200078e0a0b */
[----:B------:R-:W-:Y:S01]  /*12b0*/  IADD3 R32, R12, 0x34, RZ ;  /* 0x000000340c207810 */ /* 0x000fe20007ffe0ff */
[----:B------:R-:W-:-:S02]  /*12c0*/  IMAD.MOV.U32 R34, RZ, RZ, R31 ;  /* 0x000000ffff227224 */ /* 0x000fc400078e001f */
[----:B------:R-:W-:Y:S01]  /*12d0*/  @!P0 IMAD.IADD R25, R25, 0x1, -R11 ;  /* 0x0000000119198824 */ /* 0x000fe200078e0a0b */
[----:B------:R-:W-:Y:S01]  /*12e0*/  ISETP.GT.U32.AND P4, PT, R11, R29, PT ;  /* 0x0000001d0b00720c */ /* 0x000fe20003f84070 */
[----:B------:R-:W-:Y:S01]  /*12f0*/  IMAD.HI.U32 R31, R13, R34, RZ ;  /* 0x000000220d1f7227 */ /* 0x000fe200078e00ff */
[----:B------:R-:W-:Y:S02]  /*1300*/  ISETP.GE.AND P5, PT, R32, RZ, PT ;  /* 0x000000ff2000720c */ /* 0x000fe40003fa6270 */
[----:B------:R-:W-:Y:S01]  /*1310*/  IABS R36, R32 ;  /* 0x0000002000247213 */ /* 0x000fe20000000000 */
[----:B------:R-:W-:Y:S01]  /*1320*/  IMAD.MOV R31, RZ, RZ, -R31 ;  /* 0x000000ffff1f7224 */ /* 0x000fe200078e0a1f */
[----:B------:R-:W-:Y:S01]  /*1330*/  ISETP.GE.AND P0, PT, R33, RZ, PT ;  /* 0x000000ff2100720c */ /* 0x000fe20003f06270 */
[----:B------:R-:W-:Y:S01]  /*1340*/  @!P3 IMAD.MOV R26, RZ, RZ, -R26 ;  /* 0x000000ffff1ab224 */ /* 0x000fe200078e0a1a */
[C---:B------:R-:W-:Y:S01]  /*1350*/  ISETP.GT.U32.AND P3, PT, R11.reuse, R30, PT ;  /* 0x0000001e0b00720c */ /* 0x040fe20003f64070 */
[----:B------:R-:W-:Y:S01]  /*1360*/  IMAD R32, R11, R31, R34 ;  /* 0x0000001f0b207224 */ /* 0x000fe200078e0222 */
[----:B------:R-:W-:Y:S01]  /*1370*/  IADD3 R33, R12, 0x30, RZ ;  /* 0x000000300c217810 */ /* 0x000fe20007ffe0ff */
[----:B------:R-:W-:-:S04]  /*1380*/  IMAD.HI.U32 R31, R13, R36, RZ ;  /* 0x000000240d1f7227 */ /* 0x000fc800078e00ff */
[----:B------:R-:W-:Y:S01]  /*1390*/  @!P4 IMAD.IADD R29, R29, 0x1, -R11 ;  /* 0x000000011d1dc824 */ /* 0x000fe200078e0a0b */
[----:B------:R-:W-:Y:S01]  /*13a0*/  ISETP.GT.U32.AND P4, PT, R11, R32, PT ;  /* 0x000000200b00720c */ /* 0x000fe20003f84070 */
[----:B------:R-:W-:-:S04]  /*13b0*/  IMAD.HI.U32 R34, R13, R40, RZ ;  /* 0x000000280d227227 */ /* 0x000fc800078e00ff */
[----:B------:R-:W-:Y:S01]  /*13c0*/  @!P0 IMAD.MOV R25, RZ, RZ, -R25 ;  /* 0x000000ffff198224 */ /* 0x000fe200078e0a19 */
[----:B------:R-:W-:Y:S01]  /*13d0*/  ISETP.GE.AND P0, PT, R38, RZ, PT ;  /* 0x000000ff2600720c */ /* 0x000fe20003f06270 */
[----:B------:R-:W-:Y:S01]  /*13e0*/  IMAD.MOV R31, RZ, RZ, -R31 ;  /* 0x000000ffff1f7224 */ /* 0x000fe200078e0a1f */
[----:B------:R-:W-:Y:S01]  /*13f0*/  IABS R38, R33 ;  /* 0x0000002100267213 */ /* 0x000fe20000000000 */
[----:B------:R-:W-:Y:S01]  /*1400*/  @!P6 IMAD.MOV R24, RZ, RZ, -R24 ;  /* 0x000000ffff18e224 */ /* 0x000fe200078e0a18 */
[----:B------:R-:W-:Y:S01]  /*1410*/  ISETP.GE.AND P6, PT, R37, RZ, PT ;  /* 0x000000ff2500720c */ /* 0x000fe20003fc6270 */
[--C-:B------:R-:W-:Y:S02]  /*1420*/  @!P3 IMAD.IADD R30, R30, 0x1, -R11.reuse ;  /* 0x000000011e1eb824 */ /* 0x100fe400078e0a0b */
[----:B------:R-:W-:Y:S02]  /*1430*/  @!P4 IMAD.IADD R32, R32, 0x1, -R11 ;  /* 0x000000012020c824 */ /* 0x000fe400078e0a0b */
[----:B------:R-:W-:Y:S01]  /*1440*/  IMAD.HI.U32 R37, R13, R64, RZ ;  /* 0x000000400d257227 */ /* 0x000fe200078e00ff */
[----:B------:R-:W-:-:S02]  /*1450*/  ISETP.GT.U32.AND P3, PT, R11, R30, PT ;  /* 0x0000001e0b00720c */ /* 0x000fc40003f64070 */
[----:B------:R-:W-:Y:S01]  /*1460*/  ISETP.GT.U32.AND P4, PT, R11, R32, PT ;  /* 0x000000200b00720c */ /* 0x000fe20003f84070 */
[----:B------:R-:W-:Y:S01]  /*1470*/  @!P0 IMAD.MOV R29, RZ, RZ, -R29 ;  /* 0x000000ffff1d8224 */ /* 0x000fe200078e0a1d */
[----:B------:R-:W-:Y:S01]  /*1480*/  ISETP.GE.AND P0, PT, R35, RZ, PT ;  /* 0x000000ff2300720c */ /* 0x000fe20003f06270 */
[----:B------:R-:W-:Y:S02]  /*1490*/  IMAD.MOV R35, RZ, RZ, -R34 ;  /* 0x000000ffff237224 */ /* 0x000fe400078e0a22 */
[----:B------:R-:W-:Y:S01]  /*14a0*/  IMAD R34, R11, R31, R36 ;  /* 0x0000001f0b227224 */ /* 0x000fe200078e0224 */
[----:B------:R-:W-:Y:S01]  /*14b0*/  IADD3 R31, R12, 0x28, RZ ;  /* 0x000000280c1f7810 */ /* 0x000fe20007ffe0ff */
[----:B------:R-:W-:Y:S01]  /*14c0*/  @!P6 IMAD.MOV R28, RZ, RZ, -R28 ;  /* 0x000000ffff1ce224 */ /* 0x000fe200078e0a1c */
[----:B------:R-:W-:Y:S01]  /*14d0*/  ISETP.GE.AND P6, PT, R33, RZ, PT ;  /* 0x000000ff2100720c */ /* 0x000fe20003fc6270 */
[----:B------:R-:W-:-:S04]  /*14e0*/  IMAD.HI.U32 R33, R13, R38, RZ ;  /* 0x000000260d217227 */ /* 0x000fc800078e00ff */
[----:B------:R-:W-:Y:S01]  /*14f0*/  @!P4 IMAD.IADD R32, R32, 0x1, -R11 ;  /* 0x000000012020c824 */ /* 0x000fe200078e0a0b */
[C---:B------:R-:W-:Y:S01]  /*1500*/  ISETP.GT.U32.AND P4, PT, R11.reuse, R34, PT ;  /* 0x000000220b00720c */ /* 0x040fe20003f84070 */
[----:B------:R-:W-:Y:S02]  /*1510*/  IMAD.MOV R33, RZ, RZ, -R33 ;  /* 0x000000ffff217224 */ /* 0x000fe400078e0a21 */
[----:B------:R-:W-:Y:S02]  /*1520*/  IMAD.MOV.U32 R44, RZ, RZ, R32 ;  /* 0x000000ffff2c7224 */ /* 0x000fe400078e0020 */
[C---:B------:R-:W-:Y:S01]  /*1530*/  IMAD R36, R11.reuse, R33, R38 ;  /* 0x000000210b247224 */ /* 0x040fe200078e0226 */
[----:B------:R-:W-:Y:S01]  /*1540*/  IADD3 R33, R12, 0x24, RZ ;  /* 0x000000240c217810 */ /* 0x000fe20007ffe0ff */
[----:B------:R-:W-:Y:S01]  /*1550*/  IMAD R38, R11, R35, R40 ;  /* 0x000000230b267224 */ /* 0x000fe200078e0228 */
[----:B------:R-:W-:Y:S01]  /*1560*/  IABS R40, R31 ;  /* 0x0000001f00287213 */ /* 0x000fe20000000000 */
[--C-:B------:R-:W-:Y:S01]  /*1570*/  @!P3 IMAD.IADD R30, R30, 0x1, -R11.reuse ;  /* 0x000000011e1eb824 */ /* 0x100fe200078e0a0b */
[----:B------:R-:W-:Y:S01]  /*1580*/  ISETP.GE.AND P3, PT, R31, RZ, PT ;  /* 0x000000ff1f00720c */ /* 0x000fe20003f66270 */
[----:B------:R-:W-:Y:S01]  /*1590*/  @!P2 IMAD.MOV R44, RZ, RZ, -R44 ;  /* 0x000000ffff2ca224 */ /* 0x000fe200078e0a2c */
[----:B------:R-:W-:Y:S01]  /*15a0*/  ISETP.GT.U32.AND P2, PT, R11, R36, PT ;  /* 0x000000240b00720c */ /* 0x000fe20003f44070 */
[----:B------:R-:W-:Y:S01]  /*15b0*/  @!P4 IMAD.IADD R34, R34, 0x1, -R11 ;  /* 0x000000012222c824 */ /* 0x000fe200078e0a0b */
[----:B------:R-:W-:Y:S01]  /*15c0*/  IABS R42, R33 ;  /* 0x00000021002a7213 */ /* 0x000fe20000000000 */
[----:B------:R-:W-:-:S03]  /*15d0*/  IMAD.HI.U32 R31, R13, R40, RZ ;  /* 0x000000280d1f7227 */ /* 0x000fc600078e00ff */
[----:B------:R-:W-:Y:S01]  /*15e0*/  ISETP.GT.U32.AND P4, PT, R11, R34, PT ;  /* 0x000000220b00720c */ /* 0x000fe20003f84070 */
[----:B------:R-:W-:Y:S02]  /*15f0*/  IMAD.MOV R31, RZ, RZ, -R31 ;  /* 0x000000ffff1f7224 */ /* 0x000fe400078e0a1f */
[----:B------:R-:W-:Y:S01]  /*1600*/  @!P1 IMAD.MOV R30, RZ, RZ, -R30 ;  /* 0x000000ffff1e9224 */ /* 0x000fe200078e0a1e */
[----:B------:R-:W-:Y:S01]  /*1610*/  ISETP.GE.AND P1, PT, R33, RZ, PT ;  /* 0x000000ff2100720c */ /* 0x000fe20003f26270 */
[----:B------:R-:W-:Y:S02]  /*1620*/  IMAD R40, R11, R31, R40 ;  /* 0x0000001f0b287224 */ /* 0x000fe400078e0228 */
[----:B------:R-:W-:Y:S02]  /*1630*/  @!P2 IMAD.IADD R36, R36, 0x1, -R11 ;  /* 0x000000012424a824 */ /* 0x000fe400078e0a0b */
[----:B------:R-:W-:Y:S01]  /*1640*/  IMAD.HI.U32 R33, R13, R48, RZ ;  /* 0x000000300d217227 */ /* 0x000fe200078e00ff */
[----:B------:R-:W-:-:S03]  /*1650*/  ISETP.GT.U32.AND P2, PT, R11, R40, PT ;  /* 0x000000280b00720c */ /* 0x000fc60003f44070 */
[----:B------:R-:W-:Y:S01]  /*1660*/  @!P4 IMAD.IADD R34, R34, 0x1, -R11 ;  /* 0x000000012222c824 */ /* 0x000fe200078e0a0b */
[----:B------:R-:W-:Y:S01]  /*1670*/  ISETP.GT.U32.AND P4, PT, R11, R38, PT ;  /* 0x000000260b00720c */ /* 0x000fe20003f84070 */
[----:B------:R-:W-:Y:S02]  /*1680*/  IMAD.MOV R33, RZ, RZ, -R33 ;  /* 0x000000ffff217224 */ /* 0x000fe400078e0a21 */
[----:B------:R-:W-:-:S04]  /*1690*/  IMAD.HI.U32 R31, R13, R42, RZ ;  /* 0x0000002a0d1f7227 */ /* 0x000fc800078e00ff */
[C---:B------:R-:W-:Y:S02]  /*16a0*/  IMAD R48, R11.reuse, R33, R48 ;  /* 0x000000210b307224 */ /* 0x040fe400078e0230 */
[----:B------:R-:W0:Y:S01]  /*16b0*/  I2F.RP R33, R76 ;  /* 0x0000004c00217306 */ /* 0x000e220000209400 */
[----:B------:R-:W-:Y:S02]  /*16c0*/  IMAD.MOV R31, RZ, RZ, -R31 ;  /* 0x000000ffff1f7224 */ /* 0x000fe400078e0a1f */
[--C-:B------:R-:W-:Y:S02]  /*16d0*/  @!P2 IMAD.IADD R40, R40, 0x1, -R11.reuse ;  /* 0x000000012828a824 */ /* 0x100fe400078e0a0b */
[----:B------:R-:W-:Y:S01]  /*16e0*/  @!P4 IMAD.IADD R38, R38, 0x1, -R11 ;  /* 0x000000012626c824 */ /* 0x000fe200078e0a0b */
[C---:B------:R-:W-:Y:S01]  /*16f0*/  ISETP.GT.U32.AND P4, PT, R11.reuse, R36, PT ;  /* 0x000000240b00720c */ /* 0x040fe20003f84070 */
[----:B------:R-:W-:Y:S01]  /*1700*/  IMAD.MOV.U32 R46, RZ, RZ, R34 ;  /* 0x000000ffff2e7224 */ /* 0x000fe200078e0022 */
[C---:B------:R-:W-:Y:S01]  /*1710*/  ISETP.GT.U32.AND P2, PT, R11.reuse, R40, PT ;  /* 0x000000280b00720c */ /* 0x040fe20003f44070 */
[----:B------:R-:W-:-:S02]  /*1720*/  IMAD R42, R11, R31, R42 ;  /* 0x0000001f0b2a7224 */ /* 0x000fc400078e022a */
[----:B------:R-:W-:-:S04]  /*1730*/  IMAD.HI.U32 R35, R13, R50, RZ ;  /* 0x000000320d237227 */ /* 0x000fc800078e00ff */
[----:B------:R-:W-:Y:S01]  /*1740*/  @!P5 IMAD.MOV R46, RZ, RZ, -R46 ;  /* 0x000000ffff2ed224 */ /* 0x000fe200078e0a2e */
[C---:B------:R-:W-:Y:S01]  /*1750*/  ISETP.GT.U32.AND P5, PT, R11.reuse, R38, PT ;  /* 0x000000260b00720c */ /* 0x040fe20003fa4070 */
[----:B------:R-:W-:Y:S01]  /*1760*/  IMAD.MOV R35, RZ, RZ, -R35 ;  /* 0x000000ffff237224 */ /* 0x000fe200078e0a23 */
[----:B0-----:R-:W0:Y:S01]  /*1770*/  MUFU.RCP R33, R33 ;  /* 0x0000002100217308 */ /* 0x001e220000001000 */
[----:B------:R-:W-:Y:S01]  /*1780*/  @!P4 IMAD.IADD R36, R36, 0x1, -R11 ;  /* 0x000000012424c824 */ /* 0x000fe200078e0a0b */
[C---:B------:R-:W-:Y:S01]  /*1790*/  ISETP.GT.U32.AND P4, PT, R11.reuse, R42, PT ;  /* 0x0000002a0b00720c */ /* 0x040fe20003f84070 */
[----:B------:R-:W-:Y:S02]  /*17a0*/  IMAD.MOV R37, RZ, RZ, -R37 ;  /* 0x000000ffff257224 */ /* 0x000fe400078e0a25 */
[C---:B------:R-:W-:Y:S02]  /*17b0*/  IMAD R50, R11.reuse, R35, R50 ;  /* 0x000000230b327224 */ /* 0x040fe400078e0232 */
[C---:B------:R-:W-:Y:S01]  /*17c0*/  IMAD R64, R11.reuse, R37, R64 ;  /* 0x000000250b407224 */ /* 0x040fe200078e0240 */
[----:B------:R-:W-:Y:S01]  /*17d0*/  IADD3 R37, R12, 0x14, RZ ;  /* 0x000000140c257810 */ /* 0x000fe20007ffe0ff */
[--C-:B------:R-:W-:Y:S01]  /*17e0*/  @!P2 IMAD.IADD R40, R40, 0x1, -R11.reuse ;  /* 0x000000012828a824 */ /* 0x100fe200078e0a0b */
[----:B------:R-:W-:Y:S01]  /*17f0*/  ISETP.GT.U32.AND P2, PT, R11, R50, PT ;  /* 0x000000320b00720c */ /* 0x000fe20003f44070 */
[----:B------:R-:W-:Y:S01]  /*1800*/  @!P5 IMAD.IADD R38, R38, 0x1, -R11 ;  /* 0x000000012626d824 */ /* 0x000fe200078e0a0b */
[----:B------:R-:W-:Y:S01]  /*1810*/  IABS R52, R37 ;  /* 0x0000002500347213 */ /* 0x000fe20000000000 */
[----:B------:R-:W-:Y:S01]  /*1820*/  IMAD.HI.U32 R32, R13, R70, RZ ;  /* 0x000000460d207227 */ /* 0x000fe200078e00ff */
[----:B------:R-:W-:-:S02]  /*1830*/  ISETP.GT.U32.AND P5, PT, R11, R48, PT ;  /* 0x000000300b00720c */ /* 0x000fc40003fa4070 */
[----:B0-----:R-:W-:Y:S01]  /*1840*/  IADD3 R33, R33, 0xffffffe, RZ ;  /* 0x0ffffffe21217810 */ /* 0x001fe20007ffe0ff */
[----:B------:R-:W-:Y:S01]  /*1850*/  @!P4 IMAD.IADD R42, R42, 0x1, -R11 ;  /* 0x000000012a2ac824 */ /* 0x000fe200078e0a0b */
[----:B------:R-:W-:Y:S01]  /*1860*/  ISETP.GT.U32.AND P4, PT, R11, R64, PT ;  /* 0x000000400b00720c */ /* 0x000fe20003f84070 */
[----:B------:R-:W-:-:S03]  /*1870*/  IMAD.HI.U32 R31, R13, R52, RZ ;  /* 0x000000340d1f7227 */ /* 0x000fc600078e00ff */
[----:B------:R-:W0:Y:S01]  /*1880*/  F2I.FTZ.U32.TRUNC.NTZ R33, R33 ;  /* 0x0000002100217305 */ /* 0x000e22000021f000 */
[----:B------:R-:W-:Y:S02]  /*1890*/  IMAD.MOV R34, RZ, RZ, -R31 ;  /* 0x000000ffff227224 */ /* 0x000fe400078e0a1f */
[----:B------:R-:W-:-:S04]  /*18a0*/  IMAD.HI.U32 R31, R13, R68, RZ ;  /* 0x000000440d1f7227 */ /* 0x000fc800078e00ff */
[----:B------:R-:W-:Y:S02]  /*18b0*/  @!P2 IMAD.IADD R50, R50, 0x1, -R11 ;  /* 0x000000013232a824 */ /* 0x000fe400078e0a0b */
[----:B------:R-:W-:Y:S02]  /*18c0*/  IMAD.MOV R35, RZ, RZ, -R31 ;  /* 0x000000ffff237224 */ /* 0x000fe400078e0a1f */
[--C-:B------:R-:W-:Y:S01]  /*18d0*/  @!P5 IMAD.IADD R48, R48, 0x1, -R11.reuse ;  /* 0x000000013030d824 */ /* 0x100fe200078e0a0b */
[C---:B------:R-:W-:Y:S01]  /*18e0*/  ISETP.GT.U32.AND P5, PT, R11.reuse, R42, PT ;  /* 0x0000002a0b00720c */ /* 0x040fe20003fa4070 */
[----:B------:R-:W-:Y:S01]  /*18f0*/  @!P4 IMAD.IADD R64, R64, 0x1, -R11 ;  /* 0x000000014040c824 */ /* 0x000fe200078e0a0b */
[C---:B------:R-:W-:Y:S01]  /*1900*/  ISETP.GT.U32.AND P4, PT, R11.reuse, R50, PT ;  /* 0x000000320b00720c */ /* 0x040fe20003f84070 */
[----:B------:R-:W-:Y:S01]  /*1910*/  IMAD.MOV R32, RZ, RZ, -R32 ;  /* 0x000000ffff207224 */ /* 0x000fe200078e0a20 */
[C---:B------:R-:W-:Y:S01]  /*1920*/  ISETP.GT.U32.AND P2, PT, R11.reuse, R48, PT ;  /* 0x000000300b00720c */ /* 0x040fe20003f44070 */
[----:B------:R-:W-:Y:S01]  /*1930*/  IMAD R68, R11, R35, R68 ;  /* 0x000000230b447224 */ /* 0x000fe200078e0244 */
[----:B------:R-:W-:Y:S01]  /*1940*/  IADD3 R35, R12, 0x4, RZ ;  /* 0x000000040c237810 */ /* 0x000fe20007ffe0ff */
[----:B------:R-:W-:-:S04]  /*1950*/  IMAD.HI.U32 R31, R13, R72, RZ ;  /* 0x000000480d1f7227 */ /* 0x000fc800078e00ff */
[C---:B------:R-:W-:Y:S01]  /*1960*/  IMAD R70, R11.reuse, R32, R70 ;  /* 0x000000200b467224 */ /* 0x040fe200078e0246 */
[----:B------:R-:W-:Y:S01]  /*1970*/  IABS R32, R35 ;  /* 0x0000002300207213 */ /* 0x000fe20000000000 */
[----:B------:R-:W-:Y:S02]  /*1980*/  IMAD.MOV R31, RZ, RZ, -R31 ;  /* 0x000000ffff1f7224 */ /* 0x000fe400078e0a1f */
[C---:B------:R-:W-:Y:S02]  /*1990*/  IMAD R34, R11.reuse, R34, R52 ;  /* 0x000000220b227224 */ /* 0x040fe400078e0234 */
[----:B------:R-:W-:Y:S02]  /*19a0*/  IMAD R72, R11, R31, R72 ;  /* 0x0000001f0b487224 */ /* 0x000fe400078e0248 */
[----:B------:R-:W-:Y:S02]  /*19b0*/  IMAD.MOV.U32 R52, RZ, RZ, R36 ;  /* 0x000000ffff347224 */ /* 0x000fe400078e0024 */
[----:B------:R-:W-:-:S04]  /*19c0*/  IMAD.HI.U32 R31, R13, R74, RZ ;  /* 0x0000004a0d1f7227 */ /* 0x000fc800078e00ff */
[----:B------:R-:W-:Y:S02]  /*19d0*/  IMAD.MOV.U32 R36, RZ, RZ, R32 ;  /* 0x000000ffff247224 */ /* 0x000fe400078e0020 */
[--C-:B------:R-:W-:Y:S01]  /*19e0*/  @!P5 IMAD.IADD R42, R42, 0x1, -R11.reuse ;  /* 0x000000012a2ad824 */ /* 0x100fe200078e0a0b */
[C---:B------:R-:W-:Y:S01]  /*19f0*/  ISETP.GT.U32.AND P5, PT, R11.reuse, R34, PT ;  /* 0x000000220b00720c */ /* 0x040fe20003fa4070 */
[----:B------:R-:W-:Y:S01]  /*1a00*/  @!P4 IMAD.IADD R50, R50, 0x1, -R11 ;  /* 0x000000013232c824 */ /* 0x000fe200078e0a0b */
[----:B------:R-:W-:Y:S01]  /*1a10*/  ISETP.GT.U32.AND P4, PT, R11, R70, PT ;  /* 0x000000460b00720c */ /* 0x000fe20003f84070 */
[----:B------:R-:W-:Y:S02]  /*1a20*/  IMAD.MOV R31, RZ, RZ, -R31 ;  /* 0x000000ffff1f7224 */ /* 0x000fe400078e0a1f */
[----:B------:R-:W-:-:S04]  /*1a30*/  IMAD.HI.U32 R13, R13, R36, RZ ;  /* 0x000000240d0d7227 */ /* 0x000fc800078e00ff */
[----:B0-----:R-:W-:Y:S02]  /*1a40*/  IMAD.MOV R32, RZ, RZ, -R33 ;  /* 0x000000ffff207224 */ /* 0x001fe400078e0a21 */
[C---:B------:R-:W-:Y:S02]  /*1a50*/  IMAD R74, R11.reuse, R31, R74 ;  /* 0x0000001f0b4a7224 */ /* 0x040fe400078e024a */
[----:B------:R-:W-:Y:S02]  /*1a60*/  IMAD.MOV R13, RZ, RZ, -R13 ;  /* 0x000000ffff0d7224 */ /* 0x000fe400078e0a0d */
[----:B------:R-:W-:Y:S02]  /*1a70*/  IMAD.MOV.U32 R31, RZ, RZ, R32 ;  /* 0x000000ffff1f7224 */ /* 0x000fe400078e0020 */
[----:B------:R-:W-:Y:S01]  /*1a80*/  @!P6 IMAD.MOV R52, RZ, RZ, -R52 ;  /* 0x000000ffff34e224 */ /* 0x000fe200078e0a34 */
[C---:B------:R-:W-:Y:S01]  /*1a90*/  ISETP.GT.U32.AND P6, PT, R11.reuse, R64, PT ;  /* 0x000000400b00720c */ /* 0x040fe20003fc4070 */
[----:B------:R-:W-:Y:S01]  /*1aa0*/  @!P2 IMAD.IADD R48, R48, 0x1, -R11 ;  /* 0x000000013030a824 */ /* 0x000fe200078e0a0b */
[C---:B------:R-:W-:Y:S01]  /*1ab0*/  ISETP.GT.U32.AND P2, PT, R11.reuse, R68, PT ;  /* 0x000000440b00720c */ /* 0x040fe20003f44070 */
[----:B------:R-:W-:-:S02]  /*1ac0*/  IMAD R36, R11, R13, R36 ;  /* 0x0000000d0b247224 */ /* 0x000fc400078e0224 */
[----:B------:R-:W-:Y:S02]  /*1ad0*/  IMAD R13, R31, R76, RZ ;  /* 0x0000004c1f0d7224 */ /* 0x000fe400078e02ff */
[----:B------:R-:W-:Y:S02]  /*1ae0*/  IMAD.MOV.U32 R32, RZ, RZ, RZ ;  /* 0x000000ffff207224 */ /* 0x000fe400078e00ff */
[----:B------:R-:W-:Y:S01]  /*1af0*/  @!P5 IMAD.IADD R34, R34, 0x1, -R11 ;  /* 0x000000012222d824 */ /* 0x000fe200078e0a0b */
[----:B------:R-:W-:Y:S01]  /*1b00*/  ISETP.GT.U32.AND P5, PT, R11, R72, PT ;  /* 0x000000480b00720c */ /* 0x000fe20003fa4070 */
[----:B------:R-:W-:-:S04]  /*1b10*/  IMAD.HI.U32 R32, R33, R13, R32 ;  /* 0x0000000d21207227 */ /* 0x000fc800078e0020 */
[----:B------:R-:W-:Y:S01]  /*1b20*/  @!P4 IMAD.IADD R70, R70, 0x1, -R11 ;  /* 0x000000014646c824 */ /* 0x000fe200078e0a0b */
[----:B------:R-:W-:Y:S01]  /*1b30*/  ISETP.GE.AND P4, PT, R39, RZ, PT ;  /* 0x000000ff2700720c */ /* 0x000fe20003f86270 */
[----:B------:R-:W-:Y:S02]  /*1b40*/  IMAD.MOV.U32 R58, RZ, RZ, R42 ;  /* 0x000000ffff3a7224 */ /* 0x000fe400078e002a */
[----:B------:R-:W-:Y:S01]  /*1b50*/  IMAD.HI.U32 R13, R32, R75, RZ ;  /* 0x0000004b200d7227 */ /* 0x000fe200078e00ff */
[----:B------:R-:W-:-:S03]  /*1b60*/  SHF.R.S32.HI R32, RZ, 0x1f, R9 ;  /* 0x0000001fff207819 */ /* 0x000fc60000011409 */
[----:B------:R-:W-:Y:S01]  /*1b70*/  @!P1 IMAD.MOV R58, RZ, RZ, -R58 ;  /* 0x000000ffff3a9224 */ /* 0x000fe200078e0a3a */
[C---:B------:R-:W-:Y:S01]  /*1b80*/  ISETP.GT.U32.AND P1, PT, R11.reuse, R70, PT ;  /* 0x000000460b00720c */ /* 0x040fe20003f24070 */
[--C-:B------:R-:W-:Y:S01]  /*1b90*/  @!P6 IMAD.IADD R64, R64, 0x1, -R11.reuse ;  /* 0x000000014040e824 */ /* 0x100fe200078e0a0b */
[C---:B------:R-:W-:Y:S01]  /*1ba0*/  ISETP.GT.U32.AND P6, PT, R11.reuse, R74, PT ;  /* 0x0000004a0b00720c */ /* 0x040fe20003fc4070 */
[----:B------:R-:W-:Y:S01]  /*1bb0*/  @!P2 IMAD.IADD R68, R68, 0x1, -R11 ;  /* 0x000000014444a824 */ /* 0x000fe200078e0a0b */
[----:B------:R-:W-:Y:S01]  /*1bc0*/  ISETP.GT.U32.AND P2, PT, R11, R36, PT ;  /* 0x000000240b00720c */ /* 0x000fe20003f44070 */
[----:B------:R-:W-:Y:S01]  /*1bd0*/  IMAD.MOV R13, RZ, RZ, -R13 ;  /* 0x000000ffff0d7224 */ /* 0x000fe200078e0a0d */
[----:B------:R-:W-:Y:S01]  /*1be0*/  LEA.HI R32, R32, R9, RZ, 0x5 ;  /* 0x0000000920207211 */ /* 0x000fe200078f28ff */
[----:B------:R-:W-:Y:S01]  /*1bf0*/  @!P5 IMAD.IADD R72, R72, 0x1, -R11 ;  /* 0x000000014848d824 */ /* 0x000fe200078e0a0b */
[----:B------:R-:W-:Y:S01]  /*1c00*/  ISETP.GE.AND P5, PT, R43, RZ, PT ;  /* 0x000000ff2b00720c */ /* 0x000fe20003fa6270 */
[----:B------:R-:W-:-:S02]  /*1c10*/  IMAD R75, R76, R13, R75 ;  /* 0x0000000d4c4b7224 */ /* 0x000fc400078e024b */
[----:B------:R-:W-:Y:S01]  /*1c20*/  IMAD.MOV.U32 R54, RZ, RZ, R38 ;  /* 0x000000ffff367224 */ /* 0x000fe200078e0026 */
[----:B------:R-:W-:Y:S01]  /*1c30*/  SHF.R.S32.HI R38, RZ, 0x2, R0 ;  /* 0x00000002ff267819 */ /* 0x000fe20000011400 */
[--C-:B------:R-:W-:Y:S01]  /*1c40*/  @!P1 IMAD.IADD R70, R70, 0x1, -R11.reuse ;  /* 0x0000000146469824 */ /* 0x100fe200078e0a0b */
[----:B------:R-:W-:Y:S01]  /*1c50*/  ISETP.GT.U32.AND P1, PT, R76, R75, PT ;  /* 0x0000004b4c00720c */ /* 0x000fe20003f24070 */
[--C-:B------:R-:W-:Y:S01]  /*1c60*/  @!P6 IMAD.IADD R74, R74, 0x1, -R11.reuse ;  /* 0x000000014a4ae824 */ /* 0x100fe200078e0a0b */
[----:B------:R-:W-:Y:S01]  /*1c70*/  ISETP.GE.AND P6, PT, R41, RZ, PT ;  /* 0x000000ff2900720c */ /* 0x000fe20003fc6270 */
[----:B------:R-:W-:Y:S01]  /*1c80*/  @!P2 IMAD.IADD R36, R36, 0x1, -R11 ;  /* 0x000000012424a824 */ /* 0x000fe200078e0a0b */
[----:B------:R-:W-:Y:S01]  /*1c90*/  ISETP.GT.U32.AND P2, PT, R11, R68, PT ;  /* 0x000000440b00720c */ /* 0x000fe20003f44070 */
[----:B------:R-:W-:Y:S01]  /*1ca0*/  IMAD.MOV.U32 R56, RZ, RZ, R40 ;  /* 0x000000ffff387224 */ /* 0x000fe200078e0028 */
[----:B------:R-:W-:Y:S01]  /*1cb0*/  SGXT R38, R38, 0x1 ;  /* 0x000000012626781a */ /* 0x000fe20000000200 */
[----:B------:R-:W-:-:S02]  /*1cc0*/  IMAD.MOV.U32 R60, RZ, RZ, R48 ;  /* 0x000000ffff3c7224 */ /* 0x000fc400078e0030 */
[----:B------:R-:W-:Y:S01]  /*1cd0*/  @!P0 IMAD.MOV R54, RZ, RZ, -R54 ;  /* 0x000000ffff368224 */ /* 0x000fe200078e0a36 */
[C---:B------:R-:W-:Y:S01]  /*1ce0*/  ISETP.GT.U32.AND P0, PT, R11.reuse, R34, PT ;  /* 0x000000220b00720c */ /* 0x040fe20003f04070 */
[----:B------:R-:W-:Y:S01]  /*1cf0*/  @!P3 IMAD.MOV R56, RZ, RZ, -R56 ;  /* 0x000000ffff38b224 */ /* 0x000fe200078e0a38 */
[C---:B------:R-:W-:Y:S01]  /*1d00*/  ISETP.GT.U32.AND P3, PT, R11.reuse, R74, PT ;  /* 0x0000004a0b00720c */ /* 0x040fe20003f64070 */
[----:B------:R-:W-:Y:S01]  /*1d10*/  @!P4 IMAD.MOV R60, RZ, RZ, -R60 ;  /* 0x000000ffff3cc224 */ /* 0x000fe200078e0a3c */
[C---:B------:R-:W-:Y:S01]  /*1d20*/  ISETP.GT.U32.AND P4, PT, R11.reuse, R72, PT ;  /* 0x000000480b00720c */ /* 0x040fe20003f84070 */
[----:B------:R-:W-:Y:S01]  /*1d30*/  @!P5 IMAD.MOV R64, RZ, RZ, -R64 ;  /* 0x000000ffff40d224 */ /* 0x000fe200078e0a40 */
[----:B------:R-:W-:Y:S01]  /*1d40*/  ISETP.GT.U32.AND P5, PT, R11, R36, PT ;  /* 0x000000240b00720c */ /* 0x000fe20003fa4070 */
[----:B------:R-:W-:Y:S02]  /*1d50*/  @!P1 IMAD.IADD R75, R75, 0x1, -R76 ;  /* 0x000000014b4b9824 */ /* 0x000fe400078e0a4c */
[----:B------:R-:W-:-:S02]  /*1d60*/  IMAD.MOV.U32 R62, RZ, RZ, R50 ;  /* 0x000000ffff3e7224 */ /* 0x000fc400078e0032 */
[----:B------:R-:W-:Y:S01]  /*1d70*/  IMAD.SHL.U32 R9, R0, 0x20, RZ ;  /* 0x0000002000097824 */ /* 0x000fe200078e00ff */
[----:B------:R-:W-:Y:S01]  /*1d80*/  ISETP.GT.U32.AND P1, PT, R76, R75, PT ;  /* 0x0000004b4c00720c */ /* 0x000fe20003f24070 */
[----:B------:R-:W-:Y:S01]  /*1d90*/  @!P6 IMAD.MOV R62, RZ, RZ, -R62 ;  /* 0x000000ffff3ee224 */ /* 0x000fe200078e0a3e */
[----:B------:R-:W-:Y:S01]  /*1da0*/  ISETP.GE.AND P6, PT, R12, RZ, PT ;  /* 0x000000ff0c00720c */ /* 0x000fe20003fc6270 */
[--C-:B------:R-:W-:Y:S01]  /*1db0*/  @!P0 IMAD.IADD R34, R34, 0x1, -R11.reuse ;  /* 0x0000000122228824 */ /* 0x100fe200078e0a0b */
[----:B------:R-:W-:Y:S01]  /*1dc0*/  ISETP.GE.AND P0, PT, R37, RZ, PT ;  /* 0x000000ff2500720c */ /* 0x000fe20003f06270 */
[--C-:B------:R-:W-:Y:S01]  /*1dd0*/  @!P2 IMAD.IADD R68, R68, 0x1, -R11.reuse ;  /* 0x000000014444a824 */ /* 0x100fe200078e0a0b */
[----:B------:R-:W-:Y:S01]  /*1de0*/  ISETP.GE.AND P2, PT, R45, RZ, PT ;  /* 0x000000ff2d00720c */ /* 0x000fe20003f46270 */
[--C-:B------:R-:W-:Y:S01]  /*1df0*/  @!P3 IMAD.IADD R74, R74, 0x1, -R11.reuse ;  /* 0x000000014a4ab824 */ /* 0x100fe200078e0a0b */
[----:B------:R-:W-:Y:S01]  /*1e00*/  ISETP.GE.AND P3, PT, R47, RZ, PT ;  /* 0x000000ff2f00720c */ /* 0x000fe20003f66270 */
[--C-:B------:R-:W-:Y:S01]  /*1e10*/  @!P4 IMAD.IADD R72, R72, 0x1, -R11.reuse ;  /* 0x000000014848c824 */ /* 0x100fe200078e0a0b */
[----:B------:R-:W-:Y:S01]  /*1e20*/  ISETP.GE.AND P4, PT, R49, RZ, PT ;  /* 0x000000ff3100720c */ /* 0x000fe20003f86270 */
[----:B------:R-:W-:Y:S01]  /*1e30*/  @!P5 IMAD.IADD R36, R36, 0x1, -R11 ;  /* 0x000000012424d824 */ /* 0x000fe200078e0a0b */
[----:B------:R-:W-:Y:S01]  /*1e40*/  ISETP.GE.AND P5, PT, R35, RZ, PT ;  /* 0x000000ff2300720c */ /* 0x000fe20003fa6270 */
[C---:B------:R-:W-:Y:S01]  /*1e50*/  IMAD.SHL.U32 R31, R0.reuse, 0x40, RZ ;  /* 0x00000040001f7824 */ /* 0x040fe200078e00ff */
[----:B------:R-:W-:Y:S01]  /*1e60*/  SHF.R.S32.HI R12, RZ, 0x6, R0 ;  /* 0x00000006ff0c7819 */ /* 0x000fe20000011400 */
[C---:B------:R-:W-:Y:S01]  /*1e70*/  IMAD.SHL.U32 R11, R0.reuse, 0x2, RZ ;  /* 0x00000002000b7824 */ /* 0x040fe200078e00ff */
[----:B------:R-:W-:Y:S01]  /*1e80*/  LOP3.LUT R9, R9, 0x60, RZ, 0xc0, !PT ;  /* 0x0000006009097812 */ /* 0x000fe200078ec0ff */
[----:B------:R-:W-:Y:S01]  /*1e90*/  IMAD.SHL.U32 R40, R0, 0x8, RZ ;  /* 0x0000000800287824 */ /* 0x000fe200078e00ff */
[----:B------:R-:W-:Y:S01]  /*1ea0*/  SGXT R12, R12, 0x1 ;  /* 0x000000010c0c781a */ /* 0x000fe20000000200 */
[----:B------:R-:W-:Y:S01]  /*1eb0*/  IMAD.SHL.U32 R13, R0, 0x10, RZ ;  /* 0x00000010000d7824 */ /* 0x000fe200078e00ff */
[----:B------:R-:W-:Y:S01]  /*1ec0*/  LOP3.LUT R31, R31, 0x1c0, RZ, 0xc0, !PT ;  /* 0x000001c01f1f7812 */ /* 0x000fe200078ec0ff */
[----:B------:R-:W-:Y:S01]  /*1ed0*/  @!P1 IMAD.IADD R75, R75, 0x1, -R76 ;  /* 0x000000014b4b9824 */ /* 0x000fe200078e0a4c */
[----:B------:R-:W-:Y:S01]  /*1ee0*/  LOP3.LUT R38, R9, 0x90, R38, 0xf8, !PT ;  /* 0x0000009009267812 */ /* 0x000fe200078ef826 */
[----:B------:R-:W-:Y:S01]  /*1ef0*/  IMAD.MOV.U32 R78, RZ, RZ, R74 ;  /* 0x000000ffff4e7224 */ /* 0x000fe200078e004a */
[----:B------:R-:W-:Y:S01]  /*1f00*/  LOP3.LUT R12, R12, 0x90, RZ, 0xc0, !PT ;  /* 0x000000900c0c7812 */ /* 0x000fe200078ec0ff */
[----:B------:R-:W-:Y:S01]  /*1f10*/  IMAD R31, R4, 0x10, R31 ;  /* 0x00000010041f7824 */ /* 0x000fe200078e021f */
[--C-:B------:R-:W-:Y:S01]  /*1f20*/  LOP3.LUT R40, R40, 0x30, R11.reuse, 0x48, !PT ;  /* 0x0000003028287812 */ /* 0x100fe200078e480b */
[----:B------:R-:W-:Y:S01]  /*1f30*/  IMAD.MOV.U32 R66, RZ, RZ, R34 ;  /* 0x000000ffff427224 */ /* 0x000fe200078e0022 */
[--C-:B------:R-:W-:Y:S01]  /*1f40*/  LOP3.LUT R38, R38, 0x10, R11.reuse, 0x78, !PT ;  /* 0x0000001026267812 */ /* 0x100fe200078e780b */
[----:B------:R-:W-:Y:S01]  /*1f50*/  IMAD.MOV.U32 R74, RZ, RZ, R72 ;  /* 0x000000ffff4a7224 */ /* 0x000fe200078e0048 */
[----:B------:R-:W-:Y:S01]  /*1f60*/  LOP3.LUT R13, R13, 0x100, RZ, 0xc0, !PT ;  /* 0x000001000d0d7812 */ /* 0x000fe200078ec0ff */
[----:B------:R-:W-:Y:S01]  /*1f70*/  IMAD.MOV.U32 R76, RZ, RZ, R36 ;  /* 0x000000ffff4c7224 */ /* 0x000fe200078e0024 */
[----:B------:R-:W-:Y:S01]  /*1f80*/  LOP3.LUT R11, R12, 0x7e, R11, 0x78, !PT ;  /* 0x0000007e0c0b7812 */ /* 0x000fe200078e780b */
[----:B------:R-:W-:Y:S01]  /*1f90*/  IMAD.IADD R12, R40, 0x1, R31 ;  /* 0x00000001280c7824 */ /* 0x000fe200078e021f */
[----:B------:R-:W-:Y:S01]  /*1fa0*/  LOP3.LUT R31, RZ, c[0x0][0x17c], RZ, 0x33, !PT ;  /* 0x00005f00ff1f7a12 */ /* 0x000fe200078e33ff */
[----:B------:R-:W-:Y:S01]  /*1fb0*/  @!P0 IMAD.MOV R66, RZ, RZ, -R66 ;  /* 0x000000ffff428224 */ /* 0x000fe200078e0a42 */
[----:B------:R-:W-:Y:S01]  /*1fc0*/  ISETP.NE.AND P0, PT, RZ, c[0x0][0x17c], PT ;  /* 0x00005f00ff007a0c */ /* 0x000fe20003f05270 */
[----:B------:R-:W-:Y:S01]  /*1fd0*/  @!P2 IMAD.MOV R68, RZ, RZ, -R68 ;  /* 0x000000ffff44a224 */ /* 0x000fe200078e0a44 */
[----:B------:R-:W-:Y:S01]  /*1fe0*/  ISETP.GE.AND P1, PT, R2, RZ, PT ;  /* 0x000000ff0200720c */ /* 0x000fe20003f26270 */
[----:B------:R-:W-:Y:S01]  /*1ff0*/  @!P3 IMAD.MOV R70, RZ, RZ, -R70 ;  /* 0x000000ffff46b224 */ /* 0x000fe200078e0a46 */
[C---:B------:R-:W-:Y:S01]  /*2000*/  SEL R33, R31.reuse, R14, !P0 ;  /* 0x0000000e1f217207 */ /* 0x040fe20004000000 */
[----:B------:R-:W-:Y:S01]  /*2010*/  @!P4 IMAD.MOV R74, RZ, RZ, -R74 ;  /* 0x000000ffff4ac224 */ /* 0x000fe200078e0a4a */
[C---:B------:R-:W-:Y:S01]  /*2020*/  SEL R15, R31.reuse, R15, !P0 ;  /* 0x0000000f1f0f7207 */ /* 0x040fe20004000000 */
[----:B------:R-:W-:Y:S01]  /*2030*/  @!P5 IMAD.MOV R76, RZ, RZ, -R76 ;  /* 0x000000ffff4cd224 */ /* 0x000fe200078e0a4c */
[C---:B------:R-:W-:Y:S01]  /*2040*/  SEL R34, R31.reuse, R16, !P0 ;  /* 0x000000101f227207 */ /* 0x040fe20004000000 */
[----:B------:R-:W-:Y:S01]  /*2050*/  @!P6 IMAD.MOV R78, RZ, RZ, -R78 ;  /* 0x000000ffff4ee224 */ /* 0x000fe200078e0a4e */
[----:B------:R-:W-:Y:S01]  /*2060*/  SEL R35, R31, R17, !P0 ;  /* 0x000000111f237207 */ /* 0x000fe20004000000 */
[----:B------:R-:W-:Y:S01]  /*2070*/  IMAD.IADD R13, R13, 0x1, R38 ;  /* 0x000000010d0d7824 */ /* 0x000fe200078e0226 */
[----:B------:R-:W-:Y:S01]  /*2080*/  SEL R36, R31, R19, !P0 ;  /* 0x000000131f247207 */ /* 0x000fe20004000000 */
[----:B------:R-:W-:Y:S01]  /*2090*/  IMAD R33, R33, c[0x0][0x190], RZ ;  /* 0x0000640021217a24 */ /* 0x000fe200078e02ff */
[----:B------:R-:W-:Y:S01]  /*20a0*/  SEL R37, R31, R18, !P0 ;  /* 0x000000121f257207 */ /* 0x000fe20004000000 */
[----:B------:R-:W-:Y:S01]  /*20b0*/  IMAD R15, R15, c[0x0][0x190], RZ ;  /* 0x000064000f0f7a24 */ /* 0x000fe200078e02ff */
[C---:B------:R-:W-:Y:S01]  /*20c0*/  SEL R38, R31.reuse, R20, !P0 ;  /* 0x000000141f267207 */ /* 0x040fe20004000000 */
        /* <DEDUP_REMOVED lines=20> */
[----:B------:R-:W-:Y:S01]  /*2210*/  @!P1 IMAD.MOV R75, RZ, RZ, -R75 ;  /* 0x000000ffff4b9224 */ /* 0x000fe200078e0a4b */
[C---:B------:R-:W-:Y:S01]  /*2220*/  SEL R50, R31.reuse, R44, !P0 ;  /* 0x0000002c1f327207 */ /* 0x040fe20004000000 */
        /* <DEDUP_REMOVED lines=23> */
[C---:B------:R-:W-:Y:S01]  /*23a0*/  SEL R74, R31.reuse, R74, !P0 ;  /* 0x0000004a1f4a7207 */ /* 0x040fe20004000000 */
[----:B------:R-:W-:Y:S01]  /*23b0*/  IMAD R101, R72, c[0x0][0x190], RZ ;  /* 0x0000640048657a24 */ /* 0x000fe200078e02ff */
[----:B------:R-:W-:Y:S01]  /*23c0*/  SEL R76, R31, R76, !P0 ;  /* 0x0000004c1f4c7207 */ /* 0x000fe20004000000 */
[----:B------:R-:W-:Y:S01]  /*23d0*/  IMAD R95, R73, c[0x0][0x190], RZ ;  /* 0x00006400495f7a24 */ /* 0x000fe200078e02ff */
[----:B------:R-:W-:Y:S01]  /*23e0*/  SEL R31, R31, R78, !P0 ;  /* 0x0000004e1f1f7207 */ /* 0x000fe20004000000 */
[----:B------:R-:W-:Y:S01]  /*23f0*/  IMAD R85, R74, c[0x0][0x190], RZ ;  /* 0x000064004a557a24 */ /* 0x000fe200078e02ff */
[----:B------:R-:W-:Y:S01]  /*2400*/  ISETP.NE.AND P0, PT, RZ, c[0x0][0x178], PT ;  /* 0x00005e00ff007a0c */ /* 0x000fe20003f05270 */
[----:B------:R-:W-:Y:S01]  /*2410*/  IMAD R103, R76, c[0x0][0x190], RZ ;  /* 0x000064004c677a24 */ /* 0x000fe200078e02ff */
[----:B------:R-:W-:Y:S01]  /*2420*/  LEA R20, P4, R24, c[0x0][0x160], 0x1 ;  /* 0x0000580018147a11 */ /* 0x000fe200078808ff */
[----:B------:R-:W-:Y:S01]  /*2430*/  IMAD R99, R31, c[0x0][0x190], RZ ;  /* 0x000064001f637a24 */ /* 0x000fe200078e02ff */
[----:B------:R-:W-:Y:S01]  /*2440*/  LEA R18, P2, R22, c[0x0][0x160], 0x1 ;  /* 0x0000580016127a11 */ /* 0x000fe200078408ff */
[----:B------:R-:W-:Y:S01]  /*2450*/  IMAD R54, R54, c[0x0][0x190], RZ ;  /* 0x0000640036367a24 */ /* 0x000fe200078e02ff */
[----:B------:R-:W-:Y:S01]  /*2460*/  LEA.HI.X.SX32 R24, R24, c[0x0][0x164], 0x1, P4 ;  /* 0x0000590018187a11 */ /* 0x000fe200020f0eff */
[----:B------:R-:W-:Y:S01]  /*2470*/  IMAD R56, R56, c[0x0][0x190], RZ ;  /* 0x0000640038387a24 */ /* 0x000fe200078e02ff */
[----:B------:R-:W-:Y:S01]  /*2480*/  LEA R19, P3, R23, c[0x0][0x160], 0x1 ;  /* 0x0000580017137a11 */ /* 0x000fe200078608ff */
[----:B------:R-:W-:Y:S01]  /*2490*/  IMAD R58, R58, c[0x0][0x190], RZ ;  /* 0x000064003a3a7a24 */ /* 0x000fe200078e02ff */
[----:B------:R-:W-:Y:S01]  /*24a0*/  LEA R21, P5, R25, c[0x0][0x160], 0x1 ;  /* 0x0000580019157a11 */ /* 0x000fe200078a08ff */
[----:B------:R-:W-:Y:S01]  /*24b0*/  IMAD R53, R53, c[0x0][0x190], RZ ;  /* 0x0000640035357a24 */ /* 0x000fe200078e02ff */
[----:B------:R-:W-:Y:S01]  /*24c0*/  LEA R74, P4, R33, c[0x0][0x168], 0x1 ;  /* 0x00005a00214a7a11 */ /* 0x000fe200078808ff */
[----:B------:R-:W-:Y:S01]  /*24d0*/  IMAD R55, R55, c[0x0][0x190], RZ ;  /* 0x0000640037377a24 */ /* 0x000fe200078e02ff */
[----:B------:R-:W-:Y:S01]  /*24e0*/  @!P0 LOP3.LUT R75, RZ, c[0x0][0x178], RZ, 0x33, !PT ;  /* 0x00005e00ff4b8a12 */ /* 0x000fe200078e33ff */
[----:B------:R-:W-:Y:S01]  /*24f0*/  IMAD R57, R57, c[0x0][0x190], RZ ;  /* 0x0000640039397a24 */ /* 0x000fe200078e02ff */
[----:B------:R-:W-:Y:S01]  /*2500*/  LEA.HI.X.SX32 R22, R22, c[0x0][0x164], 0x1, P2 ;  /* 0x0000590016167a11 */ /* 0x000fe200010f0eff */
[----:B------:R-:W-:Y:S01]  /*2510*/  IMAD R59, R59, c[0x0][0x190], RZ ;  /* 0x000064003b3b7a24 */ /* 0x000fe200078e02ff */
[----:B------:R-:W-:Y:S01]  /*2520*/  LEA.HI.X.SX32 R23, R23, c[0x0][0x164], 0x1, P3 ;  /* 0x0000590017177a11 */ /* 0x000fe200018f0eff */
[----:B------:R-:W-:Y:S01]  /*2530*/  IMAD R96, R75, c[0x0][0x184], RZ ;  /* 0x000061004b607a24 */ /* 0x000fe200078e02ff */
[----:B------:R-:W-:Y:S01]  /*2540*/  LEA.HI.X.SX32 R25, R25, c[0x0][0x164], 0x1, P5 ;  /* 0x0000590019197a11 */ /* 0x000fe200028f0eff */
[----:B------:R-:W-:Y:S01]  /*2550*/  IMAD.MOV.U32 R16, RZ, RZ, c[0x0][0x18c] ;  /* 0x00006300ff107624 */ /* 0x000fe200078e00ff */
[----:B------:R-:W-:Y:S01]  /*2560*/  LEA R76, P6, R15, c[0x0][0x168], 0x1 ;  /* 0x00005a000f4c7a11 */ /* 0x000fe200078c08ff */
[----:B------:R-:W-:Y:S01]  /*2570*/  IMAD.MOV.U32 R17, RZ, RZ, c[0x0][0x188] ;  /* 0x00006200ff117624 */ /* 0x000fe200078e00ff */
[----:B------:R-:W-:Y:S01]  /*2580*/  LEA.HI.X.SX32 R31, R33, c[0x0][0x16c], 0x1, P4 ;  /* 0x00005b00211f7a11 */ /* 0x000fe200020f0eff */
[----:B------:R-:W-:Y:S01]  /*2590*/  IMAD R14, R5, c[0x0][0x18c], RZ ;  /* 0x00006300050e7a24 */ /* 0x000fe200078e02ff */
[----:B------:R-:W-:Y:S01]  /*25a0*/  LEA R30, P3, R34, c[0x0][0x168], 0x1 ;  /* 0x00005a00221e7a11 */ /* 0x000fe200078608ff */
[----:B------:R-:W-:Y:S01]  /*25b0*/  CS2R R68, SRZ ;  /* 0x0000000000447805 */ /* 0x000fe2000001ff00 */
        /* <DEDUP_REMOVED lines=10> */
[----:B------:R-:W-:Y:S01]  /*2660*/  LEA.HI.X.SX32 R73, R15, c[0x0][0x16c], 0x1, P6 ;  /* 0x00005b000f497a11 */ /* 0x000fe200030f0eff */
[----:B------:R-:W-:Y:S01]  /*2670*/  CS2R R44, SRZ ;  /* 0x00000000002c7805 */ /* 0x000fe2000001ff00 */
[----:B------:R-:W-:Y:S01]  /*2680*/  LEA.HI.X.SX32 R15, R34, c[0x0][0x16c], 0x1, P3 ;  /* 0x00005b00220f7a11 */ /* 0x000fe200018f0eff */
[----:B------:R-:W-:Y:S01]  /*2690*/  CS2R R46, SRZ ;  /* 0x00000000002e7805 */ /* 0x000fe2000001ff00 */
[----:B------:R-:W-:Y:S01]  /*26a0*/  LEA.HI.X.SX32 R27, R35, c[0x0][0x16c], 0x1, P1 ;  /* 0x00005b00231b7a11 */ /* 0x000fe200008f0eff */
[----:B------:R-:W-:Y:S01]  /*26b0*/  IMAD.SHL.U32 R16, R16, 0x20, RZ ;  /* 0x0000002010107824 */ /* 0x000fe200078e00ff */
[----:B------:R-:W-:Y:S01]  /*26c0*/  LEA.HI.X.SX32 R29, R36, c[0x0][0x16c], 0x1, P0 ;  /* 0x00005b00241d7a11 */ /* 0x000fe200000f0eff */
[----:B------:R-:W-:Y:S01]  /*26d0*/  IMAD.SHL.U32 R17, R17, 0x20, RZ ;  /* 0x0000002011117824 */ /* 0x000fe200078e00ff */
[----:B------:R-:W-:Y:S01]  /*26e0*/  LEA.HI.X.SX32 R75, R37, c[0x0][0x16c], 0x1, P2 ;  /* 0x00005b00254b7a11 */ /* 0x000fe200010f0eff */
[----:B------:R-:W-:Y:S01]  /*26f0*/  IMAD.WIDE R96, R96, 0x2, RZ ;  /* 0x0000000260607825 */ /* 0x000fe200078e02ff */
[----:B------:R-:W-:-:S02]  /*2700*/  LEA.HI.X.SX32 R41, R38, c[0x0][0x16c], 0x1, P5 ;  /* 0x00005b0026297a11 */ /* 0x000fc400028f0eff */
[----:B------:R-:W-:Y:S02]  /*2710*/  LEA.HI.X.SX32 R77, R39, c[0x0][0x16c], 0x1, P4 ;  /* 0x00005b00274d7a11 */ /* 0x000fe400020f0eff */
[----:B------:R-:W-:Y:S02]  /*2720*/  LEA R126, P3, R127, c[0x0][0x168], 0x1 ;  /* 0x00005a007f7e7a11 */ /* 0x000fe400078608ff */
[----:B------:R-:W-:Y:S02]  /*2730*/  LEA R122, P1, R123, c[0x0][0x168], 0x1 ;  /* 0x00005a007b7a7a11 */ /* 0x000fe400078208ff */
[----:B------:R-:W-:Y:S02]  /*2740*/  LEA R124, P0, R42, c[0x0][0x168], 0x1 ;  /* 0x00005a002a7c7a11 */ /* 0x000fe400078008ff */
[----:B------:R-:W-:Y:S02]  /*2750*/  LEA R120, P2, R43, c[0x0][0x168], 0x1 ;  /* 0x00005a002b787a11 */ /* 0x000fe400078408ff */
[----:B------:R-:W-:-:S02]  /*2760*/  LEA R116, P5, R48, c[0x0][0x168], 0x1 ;  /* 0x00005a0030747a11 */ /* 0x000fc400078a08ff */
[----:B------:R-:W-:Y:S02]  /*2770*/  LEA R118, P4, R119, c[0x0][0x168], 0x1 ;  /* 0x00005a0077767a11 */ /* 0x000fe400078808ff */
[----:B------:R-:W-:Y:S02]  /*2780*/  LEA.HI.X.SX32 R127, R127, c[0x0][0x16c], 0x1, P3 ;  /* 0x00005b007f7f7a11 */ /* 0x000fe400018f0eff */
[----:B------:R-:W-:Y:S02]  /*2790*/  LEA.HI.X.SX32 R123, R123, c[0x0][0x16c], 0x1, P1 ;  /* 0x00005b007b7b7a11 */ /* 0x000fe400008f0eff */
[----:B------:R-:W-:Y:S02]  /*27a0*/  LEA.HI.X.SX32 R125, R42, c[0x0][0x16c], 0x1, P0 ;  /* 0x00005b002a7d7a11 */ /* 0x000fe400000f0eff */
[----:B------:R-:W-:Y:S02]  /*27b0*/  LEA.HI.X.SX32 R121, R43, c[0x0][0x16c], 0x1, P2 ;  /* 0x00005b002b797a11 */ /* 0x000fe400010f0eff */
        /* <DEDUP_REMOVED lines=32> */
[----:B------:R-:W-:Y:S02]  /*29c0*/  SHF.R.S32.HI R28, RZ, 0x5, R32 ;  /* 0x00000005ff1c7819 */ /* 0x000fe40000011420 */
[----:B------:R-:W-:Y:S02]  /*29d0*/  LOP3.LUT R26, R11, 0x20, RZ, 0x3c, !PT ;  /* 0x000000200b1a7812 */ /* 0x000fe400078e3cff */
[----:B------:R-:W-:Y:S02]  /*29e0*/  LEA.HI.X.SX32 R89, R59, c[0x0][0x16c], 0x1, P3 ;  /* 0x00005b003b597a11 */ /* 0x000fe400018f0eff */
[----:B------:R-:W-:Y:S02]  /*29f0*/  LEA.HI.X.SX32 R101, R101, c[0x0][0x16c], 0x1, P1 ;  /* 0x00005b0065657a11 */ /* 0x000fe400008f0eff */
[----:B------:R-:W-:-:S02]  /*2a00*/  LEA.HI.X.SX32 R95, R95, c[0x0][0x16c], 0x1, P0 ;  /* 0x00005b005f5f7a11 */ /* 0x000fc400000f0eff */
[----:B------:R-:W-:Y:S02]  /*2a10*/  LEA.HI.X.SX32 R85, R85, c[0x0][0x16c], 0x1, P2 ;  /* 0x00005b0055557a11 */ /* 0x000fe400010f0eff */
[----:B------:R-:W-:Y:S02]  /*2a20*/  LEA.HI.X.SX32 R103, R103, c[0x0][0x16c], 0x1, P5 ;  /* 0x00005b0067677a11 */ /* 0x000fe400028f0eff */
[----:B------:R-:W-:Y:S02]  /*2a30*/  LEA.HI.X.SX32 R99, R99, c[0x0][0x16c], 0x1, P4 ;  /* 0x00005b0063637a11 */ /* 0x000fe400020f0eff */
.L_x_2:
[----:B------:R-:W-:Y:S02]  /*2a40*/  ISETP.GE.AND P0, PT, R3, UR4, PT ;  /* 0x0000000403007c0c */ /* 0x000fe4000bf06270 */
[----:B------:R-:W-:Y:S02]  /*2a50*/  IADD3 R38, P1, R96, R21, RZ ;  /* 0x0000001560267210 */ /* 0x000fe40007f3e0ff */
[----:B------:R-:W-:Y:S02]  /*2a60*/  PRMT R58, RZ, 0x7610, R58 ;  /* 0x00007610ff3a7816 */ /* 0x000fe4000000003a */
[----:B------:R-:W-:Y:S01]  /*2a70*/  ISETP.GE.AND P3, PT, R6, UR4, PT ;  /* 0x0000000406007c0c */ /* 0x000fe2000bf66270 */
[----:B------:R-:W-:Y:S01]  /*2a80*/  IMAD.X R39, R97, 0x1, R25, P1 ;  /* 0x0000000161277824 */ /* 0x000fe200008e0619 */
[----:B------:R-:W-:-:S02]  /*2a90*/  ISETP.GE.AND P4, PT, R7, UR4, PT ;  /* 0x0000000407007c0c */ /* 0x000fc4000bf86270 */
[----:B------:R-:W-:Y:S02]  /*2aa0*/  ISETP.GE.AND P5, PT, R8, UR4, PT ;  /* 0x0000000408007c0c */ /* 0x000fe4000bfa6270 */
[C---:B------:R-:W-:Y:S01]  /*2ab0*/  IADD3 R36, P2, R96.reuse, R20, RZ ;  /* 0x0000001460247210 */ /* 0x040fe20007f5e0ff */
[----:B------:R0:W2:Y:S01]  /*2ac0*/  @!P0 LDG.E.U16 R58, [R38.64] ;  /* 0x00000006263a8981 */ /* 0x0000a2000c1e1500 */
[C---:B------:R-:W-:Y:S02]  /*2ad0*/  IADD3 R34, P1, R96.reuse, R19, RZ ;  /* 0x0000001360227210 */ /* 0x040fe40007f3e0ff */
[----:B------:R-:W-:Y:S01]  /*2ae0*/  IADD3 R32, P0, R96, R18, RZ ;  /* 0x0000001260207210 */ /* 0x000fe20007f1e0ff */
[C---:B------:R-:W-:Y:S01]  /*2af0*/  IMAD.X R37, R97.reuse, 0x1, R24, P2 ;  /* 0x0000000161257824 */ /* 0x040fe200010e0618 */
[----:B------:R-:W-:Y:S01]  /*2b00*/  PRMT R134, RZ, 0x7610, R134 ;  /* 0x00007610ff867816 */ /* 0x000fe20000000086 */
[C---:B------:R-:W-:Y:S01]  /*2b10*/  IMAD.X R35, R97.reuse, 0x1, R23, P1 ;  /* 0x0000000161237824 */ /* 0x040fe200008e0617 */
[----:B------:R-:W-:Y:S01]  /*2b20*/  PRMT R136, RZ, 0x7610, R136 ;  /* 0x00007610ff887816 */ /* 0x000fe20000000088 */
[----:B------:R-:W-:Y:S01]  /*2b30*/  IMAD.X R33, R97, 0x1, R22, P0 ;  /* 0x0000000161217824 */ /* 0x000fe200000e0616 */
[----:B------:R-:W-:-:S02]  /*2b40*/  PRMT R56, RZ, 0x7610, R56 ;  /* 0x00007610ff387816 */ /* 0x000fc40000000038 */
[----:B------:R1:W3:Y:S04]  /*2b50*/  @!P3 LDG.E.U16 R134, [R36.64] ;  /* 0x000000062486b981 */ /* 0x0002e8000c1e1500 */
[----:B------:R4:W5:Y:S04]  /*2b60*/  @!P4 LDG.E.U16 R136, [R34.64] ;  /* 0x000000062288c981 */ /* 0x000968000c1e1500 */
[----:B------:R4:W5:Y:S01]  /*2b70*/  @!P5 LDG.E.U16 R56, [R32.64] ;  /* 0x000000062038d981 */ /* 0x000962000c1e1500 */
[----:B------:R-:W-:Y:S01]  /*2b80*/  ISETP.GE.AND P0, PT, R5, UR4, PT ;  /* 0x0000000405007c0c */ /* 0x000fe2000bf06270 */
[C---:B-1----:R-:W-:Y:S01]  /*2b90*/  IMAD.WIDE R36, R14.reuse, 0x2, R84 ;  /* 0x000000020e247825 */ /* 0x042fe200078e0254 */
[----:B------:R-:W-:Y:S01]  /*2ba0*/  PRMT R52, RZ, 0x7610, R52 ;  /* 0x00007610ff347816 */ /* 0x000fe20000000034 */
[----:B------:R-:W-:Y:S01]  /*2bb0*/  BAR.SYNC.DEFER_BLOCKING 0x0 ;  /* 0x0000000000007b1d */ /* 0x000fe20000010000 */
[----:B------:R-:W-:Y:S01]  /*2bc0*/  PRMT R133, RZ, 0x7610, R133 ;  /* 0x00007610ff857816 */ /* 0x000fe20000000085 */
[----:B0-----:R-:W-:Y:S01]  /*2bd0*/  IMAD.WIDE R38, R14, 0x2, R94 ;  /* 0x000000020e267825 */ /* 0x001fe200078e025e */
[----:B------:R-:W-:-:S02]  /*2be0*/  PRMT R54, RZ, 0x7610, R54 ;  /* 0x00007610ff367816 */ /* 0x000fc40000000036 */
[----:B------:R-:W-:Y:S01]  /*2bf0*/  PRMT R135, RZ, 0x7610, R135 ;  /* 0x00007610ff877816 */ /* 0x000fe20000000087 */
[C---:B----4-:R-:W-:Y:S01]  /*2c00*/  IMAD.WIDE R32, R14.reuse, 0x2, R98 ;  /* 0x000000020e207825 */ /* 0x050fe200078e0262 */
[----:B------:R-:W-:Y:S02]  /*2c10*/  PRMT R59, RZ, 0x7610, R59 ;  /* 0x00007610ff3b7816 */ /* 0x000fe4000000003b */
[----:B------:R-:W-:Y:S01]  /*2c20*/  PRMT R144, RZ, 0x7610, R144 ;  /* 0x00007610ff907816 */ /* 0x000fe20000000090 */
[C---:B------:R-:W-:Y:S01]  /*2c30*/  IMAD.WIDE R34, R14.reuse, 0x2, R102 ;  /* 0x000000020e227825 */ /* 0x040fe200078e0266 */
[----:B------:R-:W-:Y:S02]  /*2c40*/  PRMT R148, RZ, 0x7610, R148 ;  /* 0x00007610ff947816 */ /* 0x000fe40000000094 */
[----:B------:R-:W-:Y:S01]  /*2c50*/  PRMT R129, RZ, 0x7610, R129 ;  /* 0x00007610ff817816 */ /* 0x000fe20000000081 */
[----:B------:R-:W-:Y:S01]  /*2c60*/  IMAD.WIDE R42, R14, 0x2, R100 ;  /* 0x000000020e2a7825 */ /* 0x000fe200078e0264 */
[----:B------:R-:W-:-:S02]  /*2c70*/  PRMT R146, RZ, 0x7610, R146 ;  /* 0x00007610ff927816 */ /* 0x000fc40000000092 */
[----:B------:R-:W-:Y:S01]  /*2c80*/  PRMT R140, RZ, 0x7610, R140 ;  /* 0x00007610ff8c7816 */ /* 0x000fe2000000008c */
[----:B------:R0:W4:Y:S04]  /*2c90*/  @!P0 LDG.E.U16 R52, [R36.64] ;  /* 0x0000000624348981 */ /* 0x000128000c1e1500 */
[----:B------:R1:W4:Y:S01]  /*2ca0*/  @!P0 LDG.E.U16 R133, [R38.64] ;  /* 0x0000000626858981 */ /* 0x000322000c1e1500 */
[----:B------:R-:W-:-:S03]  /*2cb0*/  PRMT R53, RZ, 0x7610, R53 ;  /* 0x00007610ff357816 */ /* 0x000fc60000000035 */
[----:B------:R1:W4:Y:S01]  /*2cc0*/  @!P0 LDG.E.U16 R54, [R32.64] ;  /* 0x0000000620368981 */ /* 0x000322000c1e1500 */
[----:B0-----:R-:W-:-:S03]  /*2cd0*/  IMAD.WIDE R36, R14, 0x2, R106 ;  /* 0x000000020e247825 */ /* 0x001fc600078e026a */
[----:B------:R0:W4:Y:S01]  /*2ce0*/  @!P0 LDG.E.U16 R135, [R34.64] ;  /* 0x0000000622878981 */ /* 0x000122000c1e1500 */
[----:B-1----:R-:W-:-:S03]  /*2cf0*/  IMAD.WIDE R38, R14, 0x2, R82 ;  /* 0x000000020e267825 */ /* 0x002fc600078e0252 */
[----:B------:R1:W4:Y:S01]  /*2d00*/  @!P0 LDG.E.U16 R59, [R36.64] ;  /* 0x00000006243b8981 */ /* 0x000322000c1e1500 */
[----:B------:R-:W-:-:S03]  /*2d10*/  IMAD.WIDE R32, R14, 0x2, R88 ;  /* 0x000000020e207825 */ /* 0x000fc600078e0258 */
[----:B------:R1:W4:Y:S01]  /*2d20*/  @!P0 LDG.E.U16 R144, [R38.64] ;  /* 0x0000000626908981 */ /* 0x000322000c1e1500 */
[C---:B0-----:R-:W-:Y:S01]  /*2d30*/  IMAD.WIDE R34, R14.reuse, 0x2, R90 ;  /* 0x000000020e227825 */ /* 0x041fe200078e025a */
[----:B------:R-:W-:Y:S02]  /*2d40*/  PRMT R57, RZ, 0x7610, R57 ;  /* 0x00007610ff397816 */ /* 0x000fe40000000039 */
[----:B------:R0:W4:Y:S01]  /*2d50*/  @!P0 LDG.E.U16 R148, [R42.64] ;  /* 0x000000062a948981 */ /* 0x000122000c1e1500 */
[C---:B-1----:R-:W-:Y:S01]  /*2d60*/  IMAD.WIDE R36, R14.reuse, 0x2, R92 ;  /* 0x000000020e247825 */ /* 0x042fe200078e025c */
[----:B------:R-:W-:Y:S02]  /*2d70*/  PRMT R142, RZ, 0x7610, R142 ;  /* 0x00007610ff8e7816 */ /* 0x000fe4000000008e */
[----:B------:R1:W4:Y:S01]  /*2d80*/  @!P0 LDG.E.U16 R129, [R32.64] ;  /* 0x0000000620818981 */ /* 0x000322000c1e1500 */
[----:B------:R-:W-:Y:S01]  /*2d90*/  IMAD.WIDE R38, R14, 0x2, R108 ;  /* 0x000000020e267825 */ /* 0x000fe200078e026c */
[----:B------:R-:W-:-:S02]  /*2da0*/  PRMT R55, RZ, 0x7610, R55 ;  /* 0x00007610ff377816 */ /* 0x000fc40000000037 */
[----:B------:R1:W4:Y:S01]  /*2db0*/  @!P0 LDG.E.U16 R146, [R34.64] ;  /* 0x0000000622928981 */ /* 0x000322000c1e1500 */
[----:B------:R-:W-:Y:S01]  /*2dc0*/  PRMT R139, RZ, 0x7610, R139 ;  /* 0x00007610ff8b7816 */ /* 0x000fe2000000008b */
[C---:B0-----:R-:W-:Y:S01]  /*2dd0*/  IMAD.WIDE R42, R14.reuse, 0x2, R86 ;  /* 0x000000020e2a7825 */ /* 0x041fe200078e0256 */
[----:B------:R-:W-:Y:S01]  /*2de0*/  PRMT R152, RZ, 0x7610, R152 ;  /* 0x00007610ff987816 */ /* 0x000fe20000000098 */
[----:B------:R0:W4:Y:S02]  /*2df0*/  @!P0 LDG.E.U16 R140, [R36.64] ;  /* 0x00000006248c8981 */ /* 0x000124000c1e1500 */
[C---:B-1----:R-:W-:Y:S02]  /*2e00*/  IMAD.WIDE R32, R14.reuse, 0x2, R104 ;  /* 0x000000020e207825 */ /* 0x042fe400078e0268 */
[----:B------:R1:W4:Y:S02]  /*2e10*/  @!P0 LDG.E.U16 R53, [R38.64] ;  /* 0x0000000626358981 */ /* 0x000324000c1e1500 */
[C---:B------:R-:W-:Y:S01]  /*2e20*/  IMAD.WIDE R34, R14.reuse, 0x2, R78 ;  /* 0x000000020e227825 */ /* 0x040fe200078e024e */
[----:B------:R-:W-:Y:S01]  /*2e30*/  PRMT R138, RZ, 0x7610, R138 ;  /* 0x00007610ff8a7816 */ /* 0x000fe2000000008a */
[----:B------:R1:W4:Y:S02]  /*2e40*/  @!P0 LDG.E.U16 R57, [R42.64] ;  /* 0x000000062a398981 */ /* 0x000324000c1e1500 */
[C---:B0-----:R-:W-:Y:S01]  /*2e50*/  IMAD.WIDE R36, R14.reuse, 0x2, R110 ;  /* 0x000000020e247825 */ /* 0x041fe200078e026e */
[----:B------:R-:W-:Y:S01]  /*2e60*/  PRMT R141, RZ, 0x7610, R141 ;  /* 0x00007610ff8d7816 */ /* 0x000fe2000000008d */
[----:B------:R0:W4:Y:S02]  /*2e70*/  @!P0 LDG.E.U16 R142, [R32.64] ;  /* 0x00000006208e8981 */ /* 0x000124000c1e1500 */
[----:B-1----:R-:W-:Y:S01]  /*2e80*/  IMAD.WIDE R38, R14, 0x2, R118 ;  /* 0x000000020e267825 */ /* 0x002fe200078e0276 */
[----:B------:R-:W-:Y:S01]  /*2e90*/  PRMT R154, RZ, 0x7610, R154 ;  /* 0x00007610ff9a7816 */ /* 0x000fe2000000009a */
[----:B------:R1:W4:Y:S02]  /*2ea0*/  @!P0 LDG.E.U16 R55, [R34.64] ;  /* 0x0000000622378981 */ /* 0x000324000c1e1500 */
[----:B------:R-:W-:-:S02]  /*2eb0*/  IMAD.MOV.U32 R48, RZ, RZ, R132 ;  /* 0x000000ffff307224 */ /* 0x000fc400078e0084 */
[----:B------:R-:W-:Y:S01]  /*2ec0*/  IMAD.MOV.U32 R49, RZ, RZ, R77 ;  /* 0x000000ffff317224 */ /* 0x000fe200078e004d */
[----:B------:R1:W4:Y:S01]  /*2ed0*/  @!P0 LDG.E.U16 R139, [R36.64] ;  /* 0x00000006248b8981 */ /* 0x000322000c1e1500 */
[C---:B------:R-:W-:Y:S01]  /*2ee0*/  IMAD.WIDE R42, R14.reuse, 0x2, R80 ;  /* 0x000000020e2a7825 */ /* 0x040fe200078e0250 */
[----:B------:R-:W-:Y:S02]  /*2ef0*/  PRMT R160, RZ, 0x7610, R160 ;  /* 0x00007610ffa07816 */ /* 0x000fe400000000a0 */
[----:B------:R1:W4:Y:S01]  /*2f00*/  @!P0 LDG.E.U16 R152, [R38.64] ;  /* 0x0000000626988981 */ /* 0x000322000c1e1500 */
[----:B------:R-:W-:Y:S01]  /*2f10*/  PRMT R158, RZ, 0x7610, R158 ;  /* 0x00007610ff9e7816 */ /* 0x000fe2000000009e */
[C---:B0-----:R-:W-:Y:S01]  /*2f20*/  IMAD.WIDE R32, R14.reuse, 0x2, R112 ;  /* 0x000000020e207825 */ /* 0x041fe200078e0270 */
[----:B------:R-:W-:Y:S01]  /*2f30*/  PRMT R137, RZ, 0x7610, R137 ;  /* 0x00007610ff897816 */ /* 0x000fe20000000089 */
[----:B------:R0:W4:Y:S02]  /*2f40*/  @!P0 LDG.E.U16 R138, [R42.64] ;  /* 0x000000062a8a8981 */ /* 0x000124000c1e1500 */
[C---:B-1----:R-:W-:Y:S01]  /*2f50*/  IMAD.WIDE R34, R14.reuse, 0x2, R114 ;  /* 0x000000020e227825 */ /* 0x042fe200078e0272 */
[----:B------:R-:W-:Y:S01]  /*2f60*/  PRMT R162, RZ, 0x7610, R162 ;  /* 0x00007610ffa27816 */ /* 0x000fe200000000a2 */
[----:B------:R1:W4:Y:S02]  /*2f70*/  @!P0 LDG.E.U16 R141, [R32.64] ;  /* 0x00000006208d8981 */ /* 0x000324000c1e1500 */
[C---:B------:R-:W-:Y:S01]  /*2f80*/  IMAD.WIDE R36, R14.reuse, 0x2, R122 ;  /* 0x000000020e247825 */ /* 0x040fe200078e027a */
[----:B------:R-:W-:Y:S01]  /*2f90*/  PRMT R143, RZ, 0x7610, R143 ;  /* 0x00007610ff8f7816 */ /* 0x000fe2000000008f */
[----:B------:R0:W4:Y:S02]  /*2fa0*/  @!P0 LDG.E.U16 R154, [R34.64] ;  /* 0x00000006229a8981 */ /* 0x000124000c1e1500 */
[----:B------:R-:W-:Y:S01]  /*2fb0*/  IMAD.WIDE R38, R14, 0x2, R48 ;  /* 0x000000020e267825 */ /* 0x000fe200078e0230 */
[----:B------:R-:W-:Y:S01]  /*2fc0*/  PRMT R164, RZ, 0x7610, R164 ;  /* 0x00007610ffa47816 */ /* 0x000fe200000000a4 */
[----:B------:R1:W4:Y:S02]  /*2fd0*/  @!P0 LDG.E.U16 R160, [R36.64] ;  /* 0x0000000624a08981 */ /* 0x000324000c1e1500 */
[----:B------:R-:W-:-:S02]  /*2fe0*/  IMAD.MOV.U32 R77, RZ, RZ, R73 ;  /* 0x000000ffff4d7224 */ /* 0x000fc400078e0049 */
[--C-:B------:R-:W-:Y:S01]  /*2ff0*/  IMAD.MOV.U32 R150, RZ, RZ, R128.reuse ;  /* 0x000000ffff967224 */ /* 0x100fe200078e0080 */
[----:B------:R1:W4:Y:S01]  /*3000*/  @!P0 LDG.E.U16 R158, [R38.64] ;  /* 0x00000006269e8981 */ /* 0x000322000c1e1500 */
[----:B------:R-:W-:Y:S01]  /*3010*/  IMAD.MOV.U32 R151, RZ, RZ, R27 ;  /* 0x000000ffff977224 */ /* 0x000fe200078e001b */
[----:B------:R-:W-:Y:S01]  /*3020*/  PRMT R128, RZ, 0x7610, R128 ;  /* 0x00007610ff807816 */ /* 0x000fe20000000080 */
[----:B0-----:R-:W-:-:S04]  /*3030*/  IMAD.WIDE R42, R14, 0x2, R116 ;  /* 0x000000020e2a7825 */ /* 0x001fc800078e0274 */
[----:B------:R-:W-:Y:S01]  /*3040*/  IMAD.MOV.U32 R131, RZ, RZ, R75 ;  /* 0x000000ffff837224 */ /* 0x000fe200078e004b */
[----:B------:R0:W4:Y:S01]  /*3050*/  @!P0 LDG.E.U16 R137, [R42.64] ;  /* 0x000000062a898981 */ /* 0x000122000c1e1500 */
[----:B-1----:R-:W-:-:S04]  /*3060*/  IMAD.WIDE R32, R14, 0x2, R120 ;  /* 0x000000020e207825 */ /* 0x002fc800078e0278 */
[C---:B------:R-:W-:Y:S01]  /*3070*/  IMAD.WIDE R34, R14.reuse, 0x2, R124 ;  /* 0x000000020e227825 */ /* 0x040fe200078e027c */
[----:B------:R-:W-:Y:S01]  /*3080*/  PRMT R132, RZ, 0x7610, R132 ;  /* 0x00007610ff847816 */ /* 0x000fe20000000084 */
[----:B------:R1:W4:Y:S02]  /*3090*/  @!P0 LDG.E.U16 R162, [R32.64] ;  /* 0x0000000620a28981 */ /* 0x000324000c1e1500 */
[----:B------:R-:W-:-:S04]  /*30a0*/  IMAD.WIDE R36, R14, 0x2, R150 ;  /* 0x000000020e247825 */ /* 0x000fc800078e0296 */
[----:B------:R-:W-:Y:S01]  /*30b0*/  IMAD.WIDE R38, R14, 0x2, R76 ;  /* 0x000000020e267825 */ /* 0x000fe200078e024c */
[----:B------:R0:W4:Y:S03]  /*30c0*/  @!P0 LDG.E.U16 R143, [R34.64] ;  /* 0x00000006228f8981 */ /* 0x000126000c1e1500 */
[----:B------:R-:W-:Y:S02]  /*30d0*/  IMAD.MOV.U32 R75, RZ, RZ, R31 ;  /* 0x000000ffff4b7224 */ /* 0x000fe400078e001f */
[----:B------:R-:W-:Y:S02]  /*30e0*/  IMAD.MOV.U32 R50, RZ, RZ, R40 ;  /* 0x000000ffff327224 */ /* 0x000fe400078e0028 */
[----:B------:R-:W-:Y:S02]  /*30f0*/  IMAD.MOV.U32 R51, RZ, RZ, R41 ;  /* 0x000000ffff337224 */ /* 0x000fe400078e0029 */
[----:B------:R-:W-:-:S02]  /*3100*/  IMAD.MOV.U32 R156, RZ, RZ, R72 ;  /* 0x000000ffff9c7224 */ /* 0x000fc400078e0048 */
[----:B------:R-:W-:Y:S01]  /*3110*/  IMAD.MOV.U32 R157, RZ, RZ, R29 ;  /* 0x000000ffff9d7224 */ /* 0x000fe200078e001d */
[----:B------:R-:W-:Y:S01]  /*3120*/  PRMT R27, RZ, 0x7610, R27 ;  /* 0x00007610ff1b7816 */ /* 0x000fe2000000001b */
[----:B------:R-:W-:Y:S01]  /*3130*/  IMAD.MOV.U32 R31, RZ, RZ, R15 ;  /* 0x000000ffff1f7224 */ /* 0x000fe200078e000f */
[----:B------:R-:W-:Y:S01]  /*3140*/  PRMT R73, RZ, 0x7610, R73 ;  /* 0x00007610ff497816 */ /* 0x000fe20000000049 */
[C---:B0-----:R-:W-:Y:S01]  /*3150*/  IMAD.WIDE R42, R14.reuse, 0x2, R130 ;  /* 0x000000020e2a7825 */ /* 0x041fe200078e0282 */
[----:B------:R0:W4:Y:S01]  /*3160*/  @!P0 LDG.E.U16 R128, [R36.64] ;  /* 0x0000000624808981 */ /* 0x000122000c1e1500 */
[----:B------:R-:W-:Y:S02]  /*3170*/  PRMT R15, RZ, 0x7610, R15 ;  /* 0x00007610ff0f7816 */ /* 0x000fe4000000000f */
[----:B------:R-:W-:Y:S01]  /*3180*/  PRMT R29, RZ, 0x7610, R29 ;  /* 0x00007610ff1d7816 */ /* 0x000fe2000000001d */
[----:B------:R0:W4:Y:S01]  /*3190*/  @!P0 LDG.E.U16 R164, [R38.64] ;  /* 0x0000000626a48981 */ /* 0x000122000c1e1500 */
[----:B------:R-:W-:Y:S01]  /*31a0*/  PRMT R145, RZ, 0x7610, R145 ;  /* 0x00007610ff917816 */ /* 0x000fe20000000091 */
[----:B-1----:R-:W-:-:S02]  /*31b0*/  IMAD.WIDE R32, R14, 0x2, R126 ;  /* 0x000000020e207825 */ /* 0x002fc400078e027e */
[----:B------:R-:W4:Y:S02]  /*31c0*/  @!P0 LDG.E.U16 R132, [R42.64] ;  /* 0x000000062a848981 */ /* 0x000f24000c1e1500 */
[C---:B------:R-:W-:Y:S02]  /*31d0*/  IMAD.WIDE R34, R14.reuse, 0x2, R50 ;  /* 0x000000020e227825 */ /* 0x040fe400078e0232 */
[----:B------:R-:W4:Y:S02]  /*31e0*/  @!P0 LDG.E.U16 R27, [R32.64] ;  /* 0x00000006201b8981 */ /* 0x000f24000c1e1500 */
[C---:B------:R-:W-:Y:S02]  /*31f0*/  IMAD.WIDE R40, R14.reuse, 0x2, R156 ;  /* 0x000000020e287825 */ /* 0x040fe400078e029c */
[----:B------:R-:W4:Y:S02]  /*3200*/  @!P0 LDG.E.U16 R73, [R34.64] ;  /* 0x0000000622498981 */ /* 0x000f24000c1e1500 */
[----:B0-----:R-:W-:-:S02]  /*3210*/  IMAD.WIDE R36, R14, 0x2, R30 ;  /* 0x000000020e247825 */ /* 0x001fc400078e021e */
[----:B------:R-:W4:Y:S02]  /*3220*/  @!P0 LDG.E.U16 R15, [R40.64] ;  /* 0x00000006280f8981 */ /* 0x000f24000c1e1500 */
[----:B------:R-:W-:Y:S02]  /*3230*/  IMAD.WIDE R38, R14, 0x2, R74 ;  /* 0x000000020e267825 */ /* 0x000fe400078e024a */
[----:B------:R-:W4:Y:S04]  /*3240*/  @!P0 LDG.E.U16 R29, [R36.64] ;  /* 0x00000006241d8981 */ /* 0x000f28000c1e1500 */
[----:B------:R-:W4:Y:S01]  /*3250*/  @!P0 LDG.E.U16 R145, [R38.64] ;  /* 0x0000000626918981 */ /* 0x000f22000c1e1500 */
[----:B------:R-:W-:-:S04]  /*3260*/  IADD3 R28, R28, -0x1, RZ ;  /* 0xffffffff1c1c7810 */ /* 0x000fc80007ffe0ff */
[----:B------:R-:W-:Y:S01]  /*3270*/  ISETP.NE.U32.AND P0, PT, R28, RZ, PT ;  /* 0x000000ff1c00720c */ /* 0x000fe20003f05070 */
[----:B------:R-:W-:Y:S01]  /*3280*/  IMAD.WIDE R74, R16, 0x2, R74 ;  /* 0x00000002104a7825 */ /* 0x000fe200078e024a */
[----:B------:R-:W-:-:S03]  /*3290*/  UIADD3 UR4, UR4, -0x20, URZ ;  /* 0xffffffe004047890 */ /* 0x000fc6000fffe03f */
[----:B------:R-:W-:-:S04]  /*32a0*/  IMAD.WIDE R76, R16, 0x2, R76 ;  /* 0x00000002104c7825 */ /* 0x000fc800078e024c */
[C---:B------:R-:W-:Y:S01]  /*32b0*/  IMAD.WIDE R156, R16.reuse, 0x2, R156 ;  /* 0x00000002109c7825 */ /* 0x040fe200078e029c */
[----:B--2---:R-:W-:Y:S04]  /*32c0*/  STS.U16 [R11+0x2000], R58 ;  /* 0x0020003a0b007388 */ /* 0x004fe80000000400 */
[----:B---3--:R-:W-:Y:S04]  /*32d0*/  STS.U16 [R11+0x2100], R134 ;  /* 0x002100860b007388 */ /* 0x008fe80000000400 */
[----:B-----5:R-:W-:Y:S04]  /*32e0*/  STS.U16 [R11+0x2200], R136 ;  /* 0x002200880b007388 */ /* 0x020fe80000000400 */
[----:B------:R-:W-:Y:S04]  /*32f0*/  STS.U16 [R11+0x2300], R56 ;  /* 0x002300380b007388 */ /* 0x000fe80000000400 */
[----:B----4-:R-:W-:Y:S04]  /*3300*/  STS.U16 [R11+0x200], R52 ;  /* 0x000200340b007388 */ /* 0x010fe80000000400 */
[----:B------:R-:W-:Y:S04]  /*3310*/  STS.U16 [R11], R54 ;  /* 0x000000360b007388 */ /* 0x000fe80000000400 */
[----:B------:R-:W-:Y:S04]  /*3320*/  STS.U16 [R11+0x800], R144 ;  /* 0x000800900b007388 */ /* 0x000fe80000000400 */
        /* <DEDUP_REMOVED lines=17> */
[----:B------:R0:W-:Y:S04]  /*3440*/  STS.U16 [R26+0x900], R57 ;  /* 0x000900391a007388 */ /* 0x0001e80000000400 */
        /* <DEDUP_REMOVED lines=11> */
[----:B------:R-:W-:Y:S01]  /*3500*/  BAR.SYNC.DEFER_BLOCKING 0x0 ;  /* 0x0000000000007b1d */ /* 0x000fe20000010000 */
[----:B0-----:R-:W-:-:S04]  /*3510*/  IMAD.WIDE R56, R16, 0x2, R30 ;  /* 0x0000000210387825 */ /* 0x001fc800078e021e */
[----:B------:R-:W-:Y:S02]  /*3520*/  IMAD.MOV.U32 R30, RZ, RZ, R56 ;  /* 0x000000ffff1e7224 */ /* 0x000fe400078e0038 */
[----:B-1----:R-:W-:Y:S01]  /*3530*/  IMAD.MOV.U32 R15, RZ, RZ, R57 ;  /* 0x000000ffff0f7224 */ /* 0x002fe200078e0039 */
[----:B------:R-:W-:Y:S04]  /*3540*/  LDSM.16.MT88.4 R52, [R13+0x2000] ;  /* 0x002000000d34783b */ /* 0x000fe80000004200 */
[----:B------:R-:W0:Y:S04]  /*3550*/  LDSM.16.M88.4 R40, [R12] ;  /* 0x000000000c28783b */ /* 0x000e280000000200 */
[----:B------:R-:W1:Y:S04]  /*3560*/  LDSM.16.M88.4 R32, [R12+0x800] ;  /* 0x000800000c20783b */ /* 0x000e680000000200 */
[----:B------:R-:W2:Y:S04]  /*3570*/  LDSM.16.M88.4 R36, [R12+0x1000] ;  /* 0x001000000c24783b */ /* 0x000ea80000000200 */
[----:B------:R-:W3:Y:S01]  /*3580*/  LDSM.16.M88.4 R56, [R12+0x1800] ;  /* 0x001800000c38783b */ /* 0x000ee20000000200 */
[----:B------:R-:W-:-:S04]  /*3590*/  IMAD.WIDE R132, R16, 0x2, R50 ;  /* 0x0000000210847825 */ /* 0x000fc800078e0232 */
[C---:B------:R-:W-:Y:S02]  /*35a0*/  IMAD.WIDE R134, R16.reuse, 0x2, R48 ;  /* 0x0000000210867825 */ /* 0x040fe400078e0230 */
[----:B------:R-:W4:Y:S01]  /*35b0*/  LDSM.16.MT88.4 R48, [R13+0x2200] ;  /* 0x002200000d30783b */ /* 0x000f220000004200 */
[C---:B0-----:R-:W-:Y:S08]  /*35c0*/  HMMA.16816.F32.BF16 R68, R52.reuse, R40, R68 ;  /* 0x000000283444723c */ /* 0x041ff00000041844 */
[C---:B-1----:R-:W-:Y:S08]  /*35d0*/  HMMA.16816.F32.BF16 R64, R52.reuse, R32, R64 ;  /* 0x000000203440723c */ /* 0x042ff00000041840 */
[C---:B--2---:R-:W-:Y:S08]  /*35e0*/  HMMA.16816.F32.BF16 R60, R52.reuse, R36, R60 ;  /* 0x00000024343c723c */ /* 0x044ff0000004183c */
[----:B---3--:R-:W-:Y:S01]  /*35f0*/  HMMA.16816.F32.BF16 R44, R52, R56, R44 ;  /* 0x00000038342c723c */ /* 0x008fe2000004182c */
[----:B------:R-:W-:-:S04]  /*3600*/  IMAD.WIDE R128, R16, 0x2, R150 ;  /* 0x0000000210807825 */ /* 0x000fc800078e0296 */
[----:B------:R-:W-:-:S03]  /*3610*/  IMAD.WIDE R130, R16, 0x2, R130 ;  /* 0x0000000210827825 */ /* 0x000fc600078e0282 */
[----:B----4-:R-:W-:Y:S01]  /*3620*/  HMMA.16816.F32.BF16 R68, R48, R42, R68 ;  /* 0x0000002a3044723c */ /* 0x010fe20000041844 */
[----:B------:R-:W-:Y:S02]  /*3630*/  IMAD.MOV.U32 R31, RZ, RZ, R75 ;  /* 0x000000ffff1f7224 */ /* 0x000fe400078e004b */
[----:B------:R-:W-:Y:S02]  /*3640*/  IMAD.MOV.U32 R73, RZ, RZ, R77 ;  /* 0x000000ffff497224 */ /* 0x000fe400078e004d */
[----:B------:R-:W-:-:S03]  /*3650*/  IMAD.MOV.U32 R40, RZ, RZ, R132 ;  /* 0x000000ffff287224 */ /* 0x000fc600078e0084 */
[----:B------:R-:W-:Y:S01]  /*3660*/  HMMA.16816.F32.BF16 R64, R48, R34, R64 ;  /* 0x000000223040723c */ /* 0x000fe20000041840 */
[----:B------:R-:W-:Y:S02]  /*3670*/  IMAD.MOV.U32 R27, RZ, RZ, R129 ;  /* 0x000000ffff1b7224 */ /* 0x000fe400078e0081 */
[----:B------:R-:W-:Y:S02]  /*3680*/  IMAD.MOV.U32 R72, RZ, RZ, R156 ;  /* 0x000000ffff487224 */ /* 0x000fe400078e009c */
[----:B------:R-:W-:-:S03]  /*3690*/  IMAD.MOV.U32 R29, RZ, RZ, R157 ;  /* 0x000000ffff1d7224 */ /* 0x000fc600078e009d */
[----:B------:R-:W-:Y:S01]  /*36a0*/  HMMA.16816.F32.BF16 R60, R48, R38, R60 ;  /* 0x00000026303c723c */ /* 0x000fe2000004183c */
[----:B------:R-:W-:Y:S02]  /*36b0*/  IMAD.MOV.U32 R75, RZ, RZ, R131 ;  /* 0x000000ffff4b7224 */ /* 0x000fe400078e0083 */
[----:B------:R-:W-:-:S05]  /*36c0*/  IMAD.WIDE R126, R16, 0x2, R126 ;  /* 0x00000002107e7825 */ /* 0x000fca00078e027e */
[----:B------:R-:W-:Y:S01]  /*36d0*/  HMMA.16816.F32.BF16 R44, R48, R58, R44 ;  /* 0x0000003a302c723c */ /* 0x000fe2000004182c */
[----:B------:R-:W-:Y:S02]  /*36e0*/  IMAD.MOV.U32 R41, RZ, RZ, R133 ;  /* 0x000000ffff297224 */ /* 0x000fe400078e0085 */
[----:B------:R-:W-:Y:S02]  /*36f0*/  IMAD.MOV.U32 R132, RZ, RZ, R134 ;  /* 0x000000ffff847224 */ /* 0x000fe400078e0086 */
[----:B------:R-:W-:Y:S02]  /*3700*/  IMAD.MOV.U32 R77, RZ, RZ, R135 ;  /* 0x000000ffff4d7224 */ /* 0x000fe400078e0087 */
[----:B------:R-:W-:-:S04]  /*3710*/  IMAD.WIDE R122, R16, 0x2, R122 ;  /* 0x00000002107a7825 */ /* 0x000fc800078e027a */
        /* <DEDUP_REMOVED lines=22> */
[----:B------:R-:W-:Y:S01]  /*3880*/  IMAD.WIDE R96, R17, 0x2, R96 ;  /* 0x0000000211607825 */ /* 0x000fe200078e0260 */
[----:B------:R-:W-:Y:S05]  /*3890*/  @P0 BRA `(.L_x_2) ;  /* 0xfffff1a000000947 */ /* 0x000fea000383ffff */
[----:B------:R-:W-:Y:S02]  /*38a0*/  F2FP.BF16.PACK_AB R6, R67, R71 ;  /* 0x000000474306723e */ /* 0x000fe400000010ff */
[----:B------:R-:W-:Y:S02]  /*38b0*/  F2FP.BF16.PACK_AB R12, R65, R69 ;  /* 0x00000045410c723e */ /* 0x000fe400000010ff */
[----:B------:R-:W-:Y:S02]  /*38c0*/  F2FP.BF16.PACK_AB R7, R47, R63 ;  /* 0x0000003f2f07723e */ /* 0x000fe400000010ff */
[----:B------:R-:W-:Y:S02]  /*38d0*/  F2FP.BF16.PACK_AB R67, R46, R62 ;  /* 0x0000003e2e43723e */ /* 0x000fe400000010ff */
[----:B------:R-:W-:Y:S02]  /*38e0*/  F2FP.BF16.PACK_AB R66, R66, R70 ;  /* 0x000000464242723e */ /* 0x000fe400000010ff */
[----:B------:R-:W-:-:S02]  /*38f0*/  F2FP.BF16.PACK_AB R13, R45, R61 ;  /* 0x0000003d2d0d723e */ /* 0x000fc400000010ff */
[----:B------:R-:W-:Y:S02]  /*3900*/  F2FP.BF16.PACK_AB R65, R44, R60 ;  /* 0x0000003c2c41723e */ /* 0x000fe400000010ff */
[----:B------:R-:W-:Y:S02]  /*3910*/  F2FP.BF16.PACK_AB R64, R64, R68 ;  /* 0x000000444040723e */ /* 0x000fe400000010ff */
.L_x_1:
[----:B------:R-:W-:Y:S01]  /*3920*/  SHF.R.S32.HI R11, RZ, 0x4, R0 ;  /* 0x00000004ff0b7819 */ /* 0x000fe20000011400 */
[----:B------:R-:W-:Y:S01]  /*3930*/  BAR.SYNC.DEFER_BLOCKING 0x0 ;  /* 0x0000000000007b1d */ /* 0x000fe20000010000 */
[----:B------:R-:W-:Y:S01]  /*3940*/  LOP3.LUT R8, R0, 0xc, RZ, 0xc0, !PT ;  /* 0x0000000c00087812 */ /* 0x000fe200078ec0ff */
[----:B------:R-:W-:Y:S01]  /*3950*/  IMAD.SHL.U32 R4, R4, 0x8, RZ ;  /* 0x0000000804047824 */ /* 0x000fe200078e00ff */
[----:B------:R-:W-:Y:S02]  /*3960*/  SGXT R11, R11, 0x1 ;  /* 0x000000010b0b781a */ /* 0x000fe40000000200 */
[----:B------:R-:W-:Y:S01]  /*3970*/  ISETP.GE.AND P0, PT, R2, c[0x0][0x178], PT ;  /* 0x00005e0002007a0c */ /* 0x000fe20003f06270 */
[----:B------:R-:W-:Y:S01]  /*3980*/  IMAD R5, R8, 0x20, R5 ;  /* 0x0000002008057824 */ /* 0x000fe200078e0205 */
[----:B------:R-:W-:-:S02]  /*3990*/  LOP3.LUT R11, R11, 0x420, RZ, 0xc0, !PT ;  /* 0x000004200b0b7812 */ /* 0x000fc400078ec0ff */
[C-C-:B------:R-:W-:Y:S02]  /*39a0*/  LOP3.LUT R14, R10.reuse, 0x70, R3.reuse, 0xfe, !PT ;  /* 0x000000700a0e7812 */ /* 0x140fe400078efe03 */
[----:B------:R-:W-:Y:S01]  /*39b0*/  LOP3.LUT R15, R10, 0x40, R3, 0xfe, !PT ;  /* 0x000000400a0f7812 */ /* 0x000fe200078efe03 */
[----:B------:R-:W-:Y:S01]  /*39c0*/  IMAD R11, R8, 0x2, R11 ;  /* 0x00000002080b7824 */ /* 0x000fe200078e020b */
[C-C-:B------:R-:W-:Y:S02]  /*39d0*/  LOP3.LUT R16, R10.reuse, 0x30, R3.reuse, 0xfe, !PT ;  /* 0x000000300a107812 */ /* 0x140fe400078efe03 */
[C-C-:B------:R-:W-:Y:S02]  /*39e0*/  LOP3.LUT R17, R10.reuse, 0x28, R3.reuse, 0xfe, !PT ;  /* 0x000000280a117812 */ /* 0x140fe400078efe03 */
[----:B------:R-:W-:Y:S01]  /*39f0*/  LOP3.LUT R4, R11, R9, R4, 0x1e, !PT ;  /* 0x000000090b047212 */ /* 0x000fe200078e1e04 */
[----:B------:R-:W-:Y:S01]  /*3a00*/  IMAD.SHL.U32 R9, R5, 0x8, RZ ;  /* 0x0000000805097824 */ /* 0x000fe200078e00ff */
[----:B------:R-:W-:-:S02]  /*3a10*/  LOP3.LUT R11, R10, 0x58, R3, 0xfe, !PT ;  /* 0x000000580a0b7812 */ /* 0x000fc400078efe03 */
[----:B------:R-:W-:Y:S02]  /*3a20*/  LOP3.LUT R5, R4, 0x40, RZ, 0x3c, !PT ;  /* 0x0000004004057812 */ /* 0x000fe400078e3cff */
[----:B------:R-:W-:Y:S01]  /*3a30*/  LOP3.LUT R19, R9, 0x60, R0, 0x78, !PT ;  /* 0x0000006009137812 */ /* 0x000fe200078e7800 */
[----:B------:R-:W-:Y:S01]  /*3a40*/  STS.64 [R4], R64 ;  /* 0x0000004004007388 */ /* 0x000fe20000000a00 */
[----:B------:R-:W-:Y:S01]  /*3a50*/  IMAD R9, R2, c[0x0][0x194], RZ ;  /* 0x0000650002097a24 */ /* 0x000fe200078e02ff */
[C---:B------:R-:W-:Y:S02]  /*3a60*/  LOP3.LUT R2, R10.reuse, R3, RZ, 0xfc, !PT ;  /* 0x000000030a027212 */ /* 0x040fe400078efcff */
[----:B------:R0:W-:Y:S01]  /*3a70*/  STS.64 [R4+0x80], R12 ;  /* 0x0000800c04007388 */ /* 0x0001e20000000a00 */
[----:B------:R-:W-:Y:S02]  /*3a80*/  LOP3.LUT R8, R10, 0x20, R3, 0xfe, !PT ;  /* 0x000000200a087812 */ /* 0x000fe400078efe03 */
[----:B------:R-:W-:Y:S01]  /*3a90*/  LEA R29, P1, R9, c[0x0][0x170], 0x1 ;  /* 0x00005c00091d7a11 */ /* 0x000fe200078208ff */
[----:B------:R-:W-:Y:S01]  /*3aa0*/  STS.64 [R5+0x800], R66 ;  /* 0x0008004205007388 */ /* 0x000fe20000000a00 */
[C---:B------:R-:W-:Y:S01]  /*3ab0*/  IMAD R18, R2.reuse, c[0x0][0x198], RZ ;  /* 0x0000660002127a24 */ /* 0x040fe200078e02ff */
[----:B------:R-:W-:-:S02]  /*3ac0*/  ISETP.LT.AND P6, PT, R2, c[0x0][0x17c], !P0 ;  /* 0x00005f0002007a0c */ /* 0x000fc400047c1270 */
[----:B------:R1:W-:Y:S01]  /*3ad0*/  STS.64 [R5+0x880], R6 ;  /* 0x0008800605007388 */ /* 0x0003e20000000a00 */
[----:B------:R-:W-:Y:S02]  /*3ae0*/  LEA.HI.X.SX32 R31, R9, c[0x0][0x174], 0x1, P1 ;  /* 0x00005d00091f7a11 */ /* 0x000fe400008f0eff */
[----:B------:R-:W-:Y:S01]  /*3af0*/  LEA R2, P1, R18, R29, 0x1 ;  /* 0x0000001d12027211 */ /* 0x000fe200078208ff */
[----:B------:R-:W-:Y:S01]  /*3b00*/  BAR.SYNC.DEFER_BLOCKING 0x0 ;  /* 0x0000000000007b1d */ /* 0x000fe20000010000 */
[C-C-:B0-----:R-:W-:Y:S02]  /*3b10*/  LOP3.LUT R4, R10.reuse, 0x68, R3.reuse, 0xfe, !PT ;  /* 0x000000680a047812 */ /* 0x141fe400078efe03 */
[C-C-:B------:R-:W-:Y:S02]  /*3b20*/  LOP3.LUT R12, R10.reuse, 0x60, R3.reuse, 0xfe, !PT ;  /* 0x000000600a0c7812 */ /* 0x140fe400078efe03 */
[----:B------:R-:W-:Y:S02]  /*3b30*/  LOP3.LUT R13, R10, 0x50, R3, 0xfe, !PT ;  /* 0x000000500a0d7812 */ /* 0x000fe400078efe03 */
[----:B------:R-:W-:-:S02]  /*3b40*/  ISETP.LT.AND P2, PT, R4, c[0x0][0x17c], !P0 ;  /* 0x00005f0004007a0c */ /* 0x000fc40004741270 */
[C-C-:B-1----:R-:W-:Y:S02]  /*3b50*/  LOP3.LUT R5, R10.reuse, 0x48, R3.reuse, 0xfe, !PT ;  /* 0x000000480a057812 */ /* 0x142fe400078efe03 */
[C-C-:B------:R-:W-:Y:S02]  /*3b60*/  LOP3.LUT R7, R10.reuse, 0x18, R3.reuse, 0xfe, !PT ;  /* 0x000000180a077812 */ /* 0x140fe400078efe03 */
[C-C-:B------:R-:W-:Y:S02]  /*3b70*/  LOP3.LUT R6, R10.reuse, 0x10, R3.reuse, 0xfe, !PT ;  /* 0x000000100a067812 */ /* 0x140fe400078efe03 */
[----:B------:R-:W-:Y:S02]  /*3b80*/  LOP3.LUT R3, R10, 0x8, R3, 0xfe, !PT ;  /* 0x000000080a037812 */ /* 0x000fe400078efe03 */
[----:B------:R-:W-:Y:S01]  /*3b90*/  LEA.HI R0, R0, R10, RZ, 0x1c ;  /* 0x0000000a00007211 */ /* 0x000fe200078fe0ff */
[----:B------:R-:W-:Y:S01]  /*3ba0*/  IMAD R10, R6, c[0x0][0x198], RZ ;  /* 0x00006600060a7a24 */ /* 0x000fe200078e02ff */
[C---:B------:R-:W-:Y:S01]  /*3bb0*/  ISETP.LT.AND P5, PT, R3.reuse, c[0x0][0x17c], !P0 ;  /* 0x00005f0003007a0c */ /* 0x040fe200047a1270 */
[----:B------:R-:W-:Y:S01]  /*3bc0*/  IMAD R9, R3, c[0x0][0x198], RZ ;  /* 0x0000660003097a24 */ /* 0x000fe200078e02ff */
[----:B------:R-:W-:-:S02]  /*3bd0*/  LEA.HI.X.SX32 R3, R18, R31, 0x1, P1 ;  /* 0x0000001f12037211 */ /* 0x000fc400008f0eff */
[----:B------:R-:W-:Y:S01]  /*3be0*/  ISETP.LT.AND P1, PT, R5, c[0x0][0x17c], !P0 ;  /* 0x00005f0005007a0c */ /* 0x000fe20004721270 */
[----:B------:R-:W0:Y:S01]  /*3bf0*/  LDS.64 R20, [R19] ;  /* 0x0000000013147984 */ /* 0x000e220000000a00 */
[C---:B------:R-:W-:Y:S02]  /*3c00*/  LEA R4, P4, R9.reuse, R29, 0x1 ;  /* 0x0000001d09047211 */ /* 0x040fe400078808ff */
[----:B------:R-:W-:Y:S01]  /*3c10*/  ISETP.LT.AND P3, PT, R6, c[0x0][0x17c], !P0 ;  /* 0x00005f0006007a0c */ /* 0x000fe20004761270 */
[----:B------:R-:W1:Y:S01]  /*3c20*/  LDS.64 R22, [R19+0x100] ;  /* 0x0001000013167984 */ /* 0x000e620000000a00 */
[----:B------:R-:W-:Y:S01]  /*3c30*/  LEA.HI.X.SX32 R5, R9, R31, 0x1, P4 ;  /* 0x0000001f09057211 */ /* 0x000fe200020f0eff */
[C---:B------:R-:W-:Y:S01]  /*3c40*/  IMAD R9, R7.reuse, c[0x0][0x198], RZ ;  /* 0x0000660007097a24 */ /* 0x040fe200078e02ff */
[----:B------:R-:W-:Y:S01]  /*3c50*/  ISETP.LT.AND P4, PT, R7, c[0x0][0x17c], !P0 ;  /* 0x00005f0007007a0c */ /* 0x000fe20004781270 */
[----:B------:R-:W2:Y:S04]  /*3c60*/  LDS.64 R24, [R19+0x200] ;  /* 0x0002000013187984 */ /* 0x000ea80000000a00 */
[----:B------:R3:W4:Y:S02]  /*3c70*/  LDS.64 R26, [R19+0x300] ;  /* 0x00030000131a7984 */ /* 0x0007240000000a00 */
[----:B---3--:R-:W-:-:S04]  /*3c80*/  IMAD.MOV.U32 R19, RZ, RZ, c[0x0][0x198] ;  /* 0x00006600ff137624 */ /* 0x008fc800078e00ff */
[----:B------:R-:W-:Y:S01]  /*3c90*/  IMAD R18, R19, 0x20, R18 ;  /* 0x0000002013127824 */ /* 0x000fe200078e0212 */
[----:B0-----:R0:W-:Y:S01]  /*3ca0*/  @P6 STG.E.U16 [R2.64], R20 ;  /* 0x0000001402006986 */ /* 0x0011e2000c101506 */
[----:B------:R-:W-:-:S03]  /*3cb0*/  LEA R6, P6, R10, R29, 0x1 ;  /* 0x0000001d0a067211 */ /* 0x000fc600078c08ff */
[----:B-1----:R1:W-:Y:S01]  /*3cc0*/  @P5 STG.E.U16 [R4.64], R22 ;  /* 0x0000001604005986 */ /* 0x0023e2000c101506 */
[----:B------:R-:W-:Y:S01]  /*3cd0*/  LEA.HI.X.SX32 R7, R10, R31, 0x1, P6 ;  /* 0x0000001f0a077211 */ /* 0x000fe200030f0eff */
[----:B------:R-:W-:Y:S01]  /*3ce0*/  IMAD R10, R19, 0x8, R18 ;  /* 0x00000008130a7824 */ /* 0x000fe200078e0212 */
[----:B------:R-:W-:Y:S02]  /*3cf0*/  ISETP.LT.AND P5, PT, R8, c[0x0][0x17c], !P0 ;  /* 0x00005f0008007a0c */ /* 0x000fe400047a1270 */
[----:B------:R-:W-:Y:S01]  /*3d00*/  LEA R8, P6, R9, R29, 0x1 ;  /* 0x0000001d09087211 */ /* 0x000fe200078c08ff */
[----:B--2---:R2:W-:Y:S01]  /*3d10*/  @P3 STG.E.U16 [R6.64], R24 ;  /* 0x0000001806003986 */ /* 0x0045e2000c101506 */
[----:B------:R-:W-:Y:S02]  /*3d20*/  ISETP.LT.AND P3, PT, R17, c[0x0][0x17c], !P0 ;  /* 0x00005f0011007a0c */ /* 0x000fe40004761270 */
[----:B------:R-:W-:Y:S02]  /*3d30*/  LEA.HI.X.SX32 R9, R9, R31, 0x1, P6 ;  /* 0x0000001f09097211 */ /* 0x000fe400030f0eff */
[----:B0-----:R-:W-:-:S02]  /*3d40*/  LEA R2, P6, R18, R29, 0x1 ;  /* 0x0000001d12027211 */ /* 0x001fc400078c08ff */
[----:B------:R-:W-:Y:S01]  /*3d50*/  PRMT R20, R20, 0x7632, R20 ;  /* 0x0000763214147816 */ /* 0x000fe20000000014 */
[----:B----4-:R-:W-:Y:S01]  /*3d60*/  @P4 STG.E.U16 [R8.64], R26 ;  /* 0x0000001a08004986 */ /* 0x010fe2000c101506 */
[----:B------:R-:W-:Y:S02]  /*3d70*/  LEA.HI.X.SX32 R3, R18, R31, 0x1, P6 ;  /* 0x0000001f12037211 */ /* 0x000fe400030f0eff */
[----:B------:R-:W-:Y:S01]  /*3d80*/  ISETP.LT.AND P4, PT, R16, c[0x0][0x17c], !P0 ;  /* 0x00005f0010007a0c */ /* 0x000fe20004781270 */
[----:B------:R-:W-:Y:S01]  /*3d90*/  IMAD R16, R19, 0x8, R10 ;  /* 0x0000000813107824 */ /* 0x000fe200078e020a */
[----:B-1----:R-:W-:Y:S01]  /*3da0*/  LEA R4, P6, R10, R29, 0x1 ;  /* 0x0000001d0a047211 */ /* 0x002fe200078c08ff */
[----:B------:R0:W-:Y:S01]  /*3db0*/  @P5 STG.E.U16 [R2.64], R20 ;  /* 0x0000001402005986 */ /* 0x0001e2000c101506 */
[----:B--2---:R-:W-:Y:S02]  /*3dc0*/  IADD3 R6, R0, 0x38, RZ ;  /* 0x0000003800067810 */ /* 0x004fe40007ffe0ff */
[----:B------:R-:W-:-:S02]  /*3dd0*/  LEA.HI.X.SX32 R5, R10, R31, 0x1, P6 ;  /* 0x0000001f0a057211 */ /* 0x000fc400030f0eff */
[C---:B------:R-:W-:Y:S01]  /*3de0*/  ISETP.LT.AND P5, PT, R6.reuse, c[0x0][0x17c], !P0 ;  /* 0x00005f0006007a0c */ /* 0x040fe200047a1270 */
[----:B------:R-:W-:Y:S01]  /*3df0*/  IMAD R10, R6, c[0x0][0x198], RZ ;  /* 0x00006600060a7a24 */ /* 0x000fe200078e02ff */
[----:B------:R-:W-:Y:S02]  /*3e00*/  LEA R6, P6, R16, R29, 0x1 ;  /* 0x0000001d10067211 */ /* 0x000fe400078c08ff */
[----:B------:R-:W-:Y:S02]  /*3e10*/  PRMT R22, R22, 0x7632, R22 ;  /* 0x0000763216167816 */ /* 0x000fe40000000016 */
[----:B------:R-:W-:Y:S01]  /*3e20*/  LEA.HI.X.SX32 R7, R16, R31, 0x1, P6 ;  /* 0x0000001f10077211 */ /* 0x000fe200030f0eff */
[----:B------:R-:W-:Y:S01]  /*3e30*/  IMAD R16, R19, 0x10, R16 ;  /* 0x0000001013107824 */ /* 0x000fe200078e0210 */
[----:B------:R-:W-:Y:S01]  /*3e40*/  PRMT R24, R24, 0x7632, R24 ;  /* 0x0000763218187816 */ /* 0x000fe20000000018 */
[----:B------:R1:W-:Y:S01]  /*3e50*/  @P3 STG.E.U16 [R4.64], R22 ;  /* 0x0000001604003986 */ /* 0x0003e2000c101506 */
[----:B0-----:R-:W-:-:S02]  /*3e60*/  LEA R2, P6, R10, R29, 0x1 ;  /* 0x0000001d0a027211 */ /* 0x001fc400078c08ff */
[----:B------:R-:W-:Y:S01]  /*3e70*/  ISETP.LT.AND P3, PT, R15, c[0x0][0x17c], !P0 ;  /* 0x00005f000f007a0c */ /* 0x000fe20004761270 */
[----:B------:R0:W-:Y:S01]  /*3e80*/  @P4 STG.E.U16 [R6.64], R24 ;  /* 0x0000001806004986 */ /* 0x0001e2000c101506 */
[----:B------:R-:W-:Y:S02]  /*3e90*/  LEA R8, P4, R16, R29, 0x1 ;  /* 0x0000001d10087211 */ /* 0x000fe400078808ff */
[-C--:B------:R-:W-:Y:S01]  /*3ea0*/  LEA.HI.X.SX32 R3, R10, R31.reuse, 0x1, P6 ;  /* 0x0000001f0a037211 */ /* 0x080fe200030f0eff */
[----:B------:R-:W-:Y:S01]  /*3eb0*/  IMAD R10, R19, 0x8, R16 ;  /* 0x00000008130a7824 */ /* 0x000fe200078e0210 */
[----:B------:R-:W-:Y:S02]  /*3ec0*/  PRMT R26, R26, 0x7632, R26 ;  /* 0x000076321a1a7816 */ /* 0x000fe4000000001a */
[----:B------:R-:W-:Y:S02]  /*3ed0*/  LEA.HI.X.SX32 R9, R16, R31, 0x1, P4 ;  /* 0x0000001f10097211 */ /* 0x000fe400020f0eff */
[----:B------:R-:W-:Y:S01]  /*3ee0*/  ISETP.LT.AND P4, PT, R11, c[0x0][0x17c], !P0 ;  /* 0x00005f000b007a0c */ /* 0x000fe20004781270 */
[----:B------:R-:W-:Y:S01]  /*3ef0*/  IMAD R11, R19, 0x8, R10 ;  /* 0x00000008130b7824 */ /* 0x000fe200078e020a */
[C---:B-1----:R-:W-:Y:S01]  /*3f00*/  LEA R4, P6, R10.reuse, R29, 0x1 ;  /* 0x0000001d0a047211 */ /* 0x042fe200078c08ff */
[----:B------:R1:W-:Y:S01]  /*3f10*/  @P5 STG.E.U16 [R2.64], R26 ;  /* 0x0000001a02005986 */ /* 0x0003e2000c101506 */
[----:B------:R-:W-:Y:S01]  /*3f20*/  ISETP.LT.AND P5, PT, R13, c[0x0][0x17c], !P0 ;  /* 0x00005f000d007a0c */ /* 0x000fe200047a1270 */
[C---:B------:R-:W-:Y:S01]  /*3f30*/  IMAD R13, R19.reuse, 0x8, R11 ;  /* 0x00000008130d7824 */ /* 0x040fe200078e020b */
[----:B------:R-:W-:Y:S01]  /*3f40*/  LEA.HI.X.SX32 R5, R10, R31, 0x1, P6 ;  /* 0x0000001f0a057211 */ /* 0x000fe200030f0eff */
[----:B------:R2:W-:Y:S01]  /*3f50*/  @P3 STG.E.U16 [R8.64], R21 ;  /* 0x0000001508003986 */ /* 0x0005e2000c101506 */
[----:B------:R-:W-:Y:S01]  /*3f60*/  IADD3 R0, R0, 0x78, RZ ;  /* 0x0000007800007810 */ /* 0x000fe20007ffe0ff */
[----:B------:R-:W-:Y:S01]  /*3f70*/  IMAD R15, R19, 0x8, R13 ;  /* 0x00000008130f7824 */ /* 0x000fe200078e020d */
[----:B0-----:R-:W-:Y:S01]  /*3f80*/  LEA R6, P3, R13, R29, 0x1 ;  /* 0x0000001d0d067211 */ /* 0x001fe200078608ff */
[----:B------:R0:W-:Y:S02]  /*3f90*/  @P1 STG.E.U16 [R4.64], R23 ;  /* 0x0000001704001986 */ /* 0x0001e4000c101506 */
[----:B------:R-:W-:Y:S01]  /*3fa0*/  IMAD R16, R19, 0x8, R15 ;  /* 0x0000000813107824 */ /* 0x000fe200078e020f */
[----:B------:R-:W-:Y:S01]  /*3fb0*/  LEA.HI.X.SX32 R7, R13, R31, 0x1, P3 ;  /* 0x0000001f0d077211 */ /* 0x000fe200018f0eff */
[----:B------:R-:W-:Y:S01]  /*3fc0*/  IMAD R18, R0, c[0x0][0x198], RZ ;  /* 0x0000660000127a24 */ /* 0x000fe200078e02ff */
[----:B-1----:R-:W-:Y:S01]  /*3fd0*/  LEA R2, P1, R11, R29, 0x1 ;  /* 0x0000001d0b027211 */ /* 0x002fe200078208ff */
[----:B------:R-:W-:Y:S01]  /*3fe0*/  IMAD R17, R19, 0x8, R16 ;  /* 0x0000000813117824 */ /* 0x000fe200078e0210 */
[----:B------:R-:W-:-:S02]  /*3ff0*/  ISETP.LT.AND P3, PT, R12, c[0x0][0x17c], !P0 ;  /* 0x00005f000c007a0c */ /* 0x000fc40004761270 */
[----:B------:R-:W-:Y:S02]  /*4000*/  LEA.HI.X.SX32 R3, R11, R31, 0x1, P1 ;  /* 0x0000001f0b037211 */ /* 0x000fe400008f0eff */
[CC--:B------:R-:W-:Y:S02]  /*4010*/  LEA R10, P1, R15.reuse, R29.reuse, 0x1 ;  /* 0x0000001d0f0a7211 */ /* 0x0c0fe400078208ff */
[----:B--2---:R-:W-:Y:S01]  /*4020*/  LEA R8, P6, R16, R29, 0x1 ;  /* 0x0000001d10087211 */ /* 0x004fe200078c08ff */
[----:B------:R1:W-:Y:S01]  /*4030*/  @P5 STG.E.U16 [R2.64], R25 ;  /* 0x0000001902005986 */ /* 0x0003e2000c101506 */
[----:B------:R-:W-:Y:S02]  /*4040*/  LEA.HI.X.SX32 R11, R15, R31, 0x1, P1 ;  /* 0x0000001f0f0b7211 */ /* 0x000fe400008f0eff */
[----:B0-----:R-:W-:Y:S01]  /*4050*/  LEA R4, P1, R17, R29, 0x1 ;  /* 0x0000001d11047211 */ /* 0x001fe200078208ff */
[----:B------:R1:W-:Y:S01]  /*4060*/  @P4 STG.E.U16 [R6.64], R27 ;  /* 0x0000001b06004986 */ /* 0x0003e2000c101506 */
[----:B------:R-:W-:-:S02]  /*4070*/  PRMT R21, R21, 0x7632, R21 ;  /* 0x0000763215157816 */ /* 0x000fc40000000015 */
[-C--:B------:R-:W-:Y:S02]  /*4080*/  LEA.HI.X.SX32 R5, R17, R31.reuse, 0x1, P1 ;  /* 0x0000001f11057211 */ /* 0x080fe400008f0eff */
[----:B------:R-:W-:Y:S01]  /*4090*/  ISETP.LT.AND P1, PT, R14, c[0x0][0x17c], !P0 ;  /* 0x00005f000e007a0c */ /* 0x000fe20004721270 */
[----:B------:R1:W-:Y:S01]  /*40a0*/  @P3 STG.E.U16 [R10.64], R21 ;  /* 0x000000150a003986 */ /* 0x0003e2000c101506 */
[----:B------:R-:W-:Y:S02]  /*40b0*/  ISETP.LT.AND P0, PT, R0, c[0x0][0x17c], !P0 ;  /* 0x00005f0000007a0c */ /* 0x000fe40004701270 */
[----:B------:R-:W-:Y:S02]  /*40c0*/  LEA.HI.X.SX32 R9, R16, R31, 0x1, P6 ;  /* 0x0000001f10097211 */ /* 0x000fe400030f0eff */
[----:B------:R-:W-:Y:S02]  /*40d0*/  PRMT R23, R23, 0x7632, R23 ;  /* 0x0000763217177816 */ /* 0x000fe40000000017 */
[----:B------:R-:W-:-:S02]  /*40e0*/  PRMT R0, R25, 0x7632, R0 ;  /* 0x0000763219007816 */ /* 0x000fc40000000000 */
[C---:B------:R-:W-:Y:S01]  /*40f0*/  LEA R12, P6, R18.reuse, R29, 0x1 ;  /* 0x0000001d120c7211 */ /* 0x040fe200078c08ff */
[----:B------:R1:W-:Y:S03]  /*4100*/  @P2 STG.E.U16 [R8.64], R23 ;  /* 0x0000001708002986 */ /* 0x0003e6000c101506 */
[----:B------:R-:W-:Y:S01]  /*4110*/  LEA.HI.X.SX32 R13, R18, R31, 0x1, P6 ;  /* 0x0000001f120d7211 */ /* 0x000fe200030f0eff */
[----:B------:R1:W-:Y:S01]  /*4120*/  @P1 STG.E.U16 [R4.64], R0 ;  /* 0x0000000004001986 */ /* 0x0003e2000c101506 */
[----:B------:R-:W-:Y:S07]  /*4130*/  @!P0 EXIT ;  /* 0x000000000000894d */ /* 0x000fee0003800000 */
[----:B-1----:R-:W-:-:S05]  /*4140*/  PRMT R6, R27, 0x7632, R6 ;  /* 0x000076321b067816 */ /* 0x002fca0000000006 */
[----:B------:R-:W-:Y:S01]  /*4150*/  STG.E.U16 [R12.64], R6 ;  /* 0x000000060c007986 */ /* 0x000fe2000c101506 */
[----:B------:R-:W-:Y:S05]  /*4160*/  EXIT ;  /* 0x000000000000794d */ /* 0x000fea0003800000 */
.L_x_3:
[----:B------:R-:W-:-:S00]  /*4170*/  BRA `(.L_x_3) ;  /* 0xfffffff000007947 */ /* 0x000fc0000383ffff */
[----:B------:R-:W-:-:S00]  /*4180*/  NOP ;  /* 0x0000000000007918 */ /* 0x000fc00000000000 */
[----:B------:R-:W-:-:S00]  /*4190*/  NOP ;  /* 0x0000000000007918 */ /* 0x000fc00000000000 */
[----:B------:R-:W-:-:S00]  /*41a0*/  NOP ;  /* 0x0000000000007918 */ /* 0x000fc00000000000 */
[----:B------:R-:W-:-:S00]  /*41b0*/  NOP ;  /* 0x0000000000007918 */ /* 0x000fc00000000000 */
[----:B------:R-:W-:-:S00]  /*41c0*/  NOP ;  /* 0x0000000000007918 */ /* 0x000fc00000000000 */
[----:B------:R-:W-:-:S00]  /*41d0*/  NOP ;  /* 0x0000000000007918 */ /* 0x000fc00000000000 */
[----:B------:R-:W-:-:S00]  /*41e0*/  NOP ;  /* 0x0000000000007918 */ /* 0x000fc00000000000 */
[----:B------:R-:W-:-:S00]  /*41f0*/  NOP ;  /* 0x0000000000007918 */ /* 0x000fc00000000000 */
.L_x_4:


//--------------------- .nv.shared.matmul_kernel  --------------------------
	.section	.nv.shared.matmul_kernel,"aw",@nobits
	.sectionflags	@""
	.align	16
